//
// Generated by NVIDIA NVVM Compiler
//
// Compiler Build ID: CL-36424714
// Cuda compilation tools, release 13.0, V13.0.88
// Based on NVVM 20.0.0
//

.version 9.0
.target sm_100
.address_size 64

	// .globl	_Z23calculateRowsTotalMediamiPdPmS_S_mmim
.const .align 8 .u64 rowsmBiclusters;
.const .align 8 .u64 colsmBiclusters;
.const .align 8 .u64 rowsmExpression;
.const .align 8 .u64 colsmExpression;
// _ZZ23calculateRowsTotalMediamiPdPmS_S_mmimE5iRows has been demoted
// _ZZ23calculateRowsTotalMediamiPdPmS_S_mmimE5iCols has been demoted
// _ZZ23calculateRowsTotalMediamiPdPmS_S_mmimE10mediaTotal has been demoted
// _ZZ18calculateColsMediamimPdPmS_mmimE5iRows has been demoted
// _ZZ18calculateColsMediamimPdPmS_mmimE5iCols has been demoted
// _ZZ12calculateMsrmimPdS_PmS_S_S_mmmimE5iRows has been demoted
// _ZZ12calculateMsrmimPdS_PmS_S_S_mmmimE5iCols has been demoted
// _ZZ12calculateMsrmimPdS_PmS_S_S_mmmimE4fMsr has been demoted

.visible .entry _Z23calculateRowsTotalMediamiPdPmS_S_mmim(
	.param .u64 _Z23calculateRowsTotalMediamiPdPmS_S_mmim_param_0,
	.param .u32 _Z23calculateRowsTotalMediamiPdPmS_S_mmim_param_1,
	.param .u64 .ptr .align 1 _Z23calculateRowsTotalMediamiPdPmS_S_mmim_param_2,
	.param .u64 .ptr .align 1 _Z23calculateRowsTotalMediamiPdPmS_S_mmim_param_3,
	.param .u64 .ptr .align 1 _Z23calculateRowsTotalMediamiPdPmS_S_mmim_param_4,
	.param .u64 .ptr .align 1 _Z23calculateRowsTotalMediamiPdPmS_S_mmim_param_5,
	.param .u64 _Z23calculateRowsTotalMediamiPdPmS_S_mmim_param_6,
	.param .u64 _Z23calculateRowsTotalMediamiPdPmS_S_mmim_param_7,
	.param .u32 _Z23calculateRowsTotalMediamiPdPmS_S_mmim_param_8,
	.param .u64 _Z23calculateRowsTotalMediamiPdPmS_S_mmim_param_9
)
{
	.reg .pred 	%p<19>;
	.reg .b32 	%r<6>;
	.reg .b64 	%rd<225>;
	.reg .b64 	%fd<101>;
	// demoted variable
	.shared .align 8 .u64 _ZZ23calculateRowsTotalMediamiPdPmS_S_mmimE5iRows;
	// demoted variable
	.shared .align 8 .u64 _ZZ23calculateRowsTotalMediamiPdPmS_S_mmimE5iCols;
	// demoted variable
	.shared .align 8 .f64 _ZZ23calculateRowsTotalMediamiPdPmS_S_mmimE10mediaTotal;
	ld.param.u64 	%rd218, [_Z23calculateRowsTotalMediamiPdPmS_S_mmim_param_0];
	ld.param.u64 	%rd41, [_Z23calculateRowsTotalMediamiPdPmS_S_mmim_param_2];
	ld.param.u64 	%rd42, [_Z23calculateRowsTotalMediamiPdPmS_S_mmim_param_3];
	ld.param.u64 	%rd43, [_Z23calculateRowsTotalMediamiPdPmS_S_mmim_param_5];
	ld.param.u64 	%rd40, [_Z23calculateRowsTotalMediamiPdPmS_S_mmim_param_6];
	ld.param.u64 	%rd44, [_Z23calculateRowsTotalMediamiPdPmS_S_mmim_param_7];
	ld.param.u32 	%r2, [_Z23calculateRowsTotalMediamiPdPmS_S_mmim_param_8];
	ld.param.u64 	%rd45, [_Z23calculateRowsTotalMediamiPdPmS_S_mmim_param_9];
	cvta.to.global.u64 	%rd1, %rd41;
	cvta.to.global.u64 	%rd2, %rd43;
	cvta.to.global.u64 	%rd3, %rd42;
	mov.u32 	%r3, %ctaid.x;
	cvt.u64.u32 	%rd46, %r3;
	add.s32 	%r4, %r2, -1;
	cvt.s64.s32 	%rd47, %r4;
	mad.lo.s64 	%rd4, %rd45, %rd47, %rd46;
	mov.u32 	%r5, %tid.x;
	cvt.u64.u32 	%rd5, %r5;
	setp.ge.u64 	%p1, %rd4, %rd44;
	@%p1 bra 	$L__BB0_26;
	cvt.u32.u64 	%r1, %rd5;
	setp.ne.s32 	%p2, %r1, 0;
	@%p2 bra 	$L__BB0_3;
	mov.b64 	%rd48, 0;
	st.shared.u64 	[_ZZ23calculateRowsTotalMediamiPdPmS_S_mmimE10mediaTotal], %rd48;
	ld.const.u64 	%rd49, [colsmBiclusters];
	mul.lo.s64 	%rd50, %rd49, %rd4;
	shl.b64 	%rd51, %rd50, 3;
	add.s64 	%rd52, %rd3, %rd51;
	ld.global.u64 	%rd53, [%rd52];
	st.shared.u64 	[_ZZ23calculateRowsTotalMediamiPdPmS_S_mmimE5iRows], %rd53;
	ld.global.u64 	%rd54, [%rd52+8];
	st.shared.u64 	[_ZZ23calculateRowsTotalMediamiPdPmS_S_mmimE5iCols], %rd54;
$L__BB0_3:
	bar.sync 	0;
	mul.lo.s64 	%rd216, %rd218, %rd5;
	setp.eq.s64 	%p3, %rd218, 0;
	mov.f64 	%fd100, 0d0000000000000000;
	@%p3 bra 	$L__BB0_24;
	ld.shared.u64 	%rd7, [_ZZ23calculateRowsTotalMediamiPdPmS_S_mmimE5iRows];
	ld.const.u64 	%rd55, [colsmBiclusters];
	mul.lo.s64 	%rd8, %rd55, %rd4;
	ld.shared.u64 	%rd56, [_ZZ23calculateRowsTotalMediamiPdPmS_S_mmimE5iCols];
	setp.ne.s64 	%p4, %rd56, 0;
	cvt.rn.f64.u64 	%fd1, %rd56;
	mul.lo.s64 	%rd10, %rd4, %rd40;
	@%p4 bra 	$L__BB0_8;
	mov.f64 	%fd84, 0d0000000000000000;
	div.rn.f64 	%fd2, %fd84, %fd1;
	add.s64 	%rd207, %rd10, %rd216;
	shl.b64 	%rd208, %rd207, 3;
	add.s64 	%rd217, %rd2, %rd208;
$L__BB0_6:
	setp.ge.u64 	%p16, %rd216, %rd7;
	mov.f64 	%fd100, 0d0000000000000000;
	@%p16 bra 	$L__BB0_24;
	st.global.f64 	[%rd217], %fd2;
	add.s64 	%rd218, %rd218, -1;
	add.s64 	%rd217, %rd217, 8;
	add.s64 	%rd216, %rd216, 1;
	setp.eq.s64 	%p17, %rd218, 0;
	@%p17 bra 	$L__BB0_24;
	bra.uni 	$L__BB0_6;
$L__BB0_8:
	and.b64  	%rd18, %rd56, 15;
	and.b64  	%rd19, %rd56, 7;
	add.s64 	%rd20, %rd7, %rd8;
	mov.f64 	%fd100, 0d0000000000000000;
	mov.b64 	%rd219, 0;
$L__BB0_9:
	add.s64 	%rd22, %rd219, %rd216;
	setp.ge.u64 	%p5, %rd22, %rd7;
	@%p5 bra 	$L__BB0_24;
	setp.lt.u64 	%p6, %rd56, 16;
	add.s64 	%rd59, %rd22, %rd8;
	shl.b64 	%rd60, %rd59, 3;
	add.s64 	%rd61, %rd3, %rd60;
	ld.global.u64 	%rd62, [%rd61+16];
	add.s64 	%rd63, %rd62, -1;
	ld.const.u64 	%rd64, [colsmExpression];
	mul.lo.s64 	%rd23, %rd64, %rd63;
	mov.f64 	%fd99, 0d0000000000000000;
	mov.b64 	%rd223, 0;
	@%p6 bra 	$L__BB0_13;
	and.b64  	%rd221, %rd56, -16;
	shl.b64 	%rd65, %rd20, 3;
	add.s64 	%rd66, %rd65, %rd3;
	add.s64 	%rd220, %rd66, 72;
	mov.f64 	%fd99, 0d0000000000000000;
$L__BB0_12:
	.pragma "nounroll";
	and.b64  	%rd223, %rd56, -16;
	ld.global.u64 	%rd67, [%rd220+-56];
	add.s64 	%rd68, %rd67, %rd23;
	shl.b64 	%rd69, %rd68, 3;
	add.s64 	%rd70, %rd1, %rd69;
	ld.global.f64 	%fd25, [%rd70+-8];
	add.f64 	%fd26, %fd99, %fd25;
	ld.global.u64 	%rd71, [%rd220+-48];
	add.s64 	%rd72, %rd71, %rd23;
	shl.b64 	%rd73, %rd72, 3;
	add.s64 	%rd74, %rd1, %rd73;
	ld.global.f64 	%fd27, [%rd74+-8];
	add.f64 	%fd28, %fd26, %fd27;
	ld.global.u64 	%rd75, [%rd220+-40];
	add.s64 	%rd76, %rd75, %rd23;
	shl.b64 	%rd77, %rd76, 3;
	add.s64 	%rd78, %rd1, %rd77;
	ld.global.f64 	%fd29, [%rd78+-8];
	add.f64 	%fd30, %fd28, %fd29;
	ld.global.u64 	%rd79, [%rd220+-32];
	add.s64 	%rd80, %rd79, %rd23;
	shl.b64 	%rd81, %rd80, 3;
	add.s64 	%rd82, %rd1, %rd81;
	ld.global.f64 	%fd31, [%rd82+-8];
	add.f64 	%fd32, %fd30, %fd31;
	ld.global.u64 	%rd83, [%rd220+-24];
	add.s64 	%rd84, %rd83, %rd23;
	shl.b64 	%rd85, %rd84, 3;
	add.s64 	%rd86, %rd1, %rd85;
	ld.global.f64 	%fd33, [%rd86+-8];
	add.f64 	%fd34, %fd32, %fd33;
	ld.global.u64 	%rd87, [%rd220+-16];
	add.s64 	%rd88, %rd87, %rd23;
	shl.b64 	%rd89, %rd88, 3;
	add.s64 	%rd90, %rd1, %rd89;
	ld.global.f64 	%fd35, [%rd90+-8];
	add.f64 	%fd36, %fd34, %fd35;
	ld.global.u64 	%rd91, [%rd220+-8];
	add.s64 	%rd92, %rd91, %rd23;
	shl.b64 	%rd93, %rd92, 3;
	add.s64 	%rd94, %rd1, %rd93;
	ld.global.f64 	%fd37, [%rd94+-8];
	add.f64 	%fd38, %fd36, %fd37;
	ld.global.u64 	%rd95, [%rd220];
	add.s64 	%rd96, %rd95, %rd23;
	shl.b64 	%rd97, %rd96, 3;
	add.s64 	%rd98, %rd1, %rd97;
	ld.global.f64 	%fd39, [%rd98+-8];
	add.f64 	%fd40, %fd38, %fd39;
	ld.global.u64 	%rd99, [%rd220+8];
	add.s64 	%rd100, %rd99, %rd23;
	shl.b64 	%rd101, %rd100, 3;
	add.s64 	%rd102, %rd1, %rd101;
	ld.global.f64 	%fd41, [%rd102+-8];
	add.f64 	%fd42, %fd40, %fd41;
	ld.global.u64 	%rd103, [%rd220+16];
	add.s64 	%rd104, %rd103, %rd23;
	shl.b64 	%rd105, %rd104, 3;
	add.s64 	%rd106, %rd1, %rd105;
	ld.global.f64 	%fd43, [%rd106+-8];
	add.f64 	%fd44, %fd42, %fd43;
	ld.global.u64 	%rd107, [%rd220+24];
	add.s64 	%rd108, %rd107, %rd23;
	shl.b64 	%rd109, %rd108, 3;
	add.s64 	%rd110, %rd1, %rd109;
	ld.global.f64 	%fd45, [%rd110+-8];
	add.f64 	%fd46, %fd44, %fd45;
	ld.global.u64 	%rd111, [%rd220+32];
	add.s64 	%rd112, %rd111, %rd23;
	shl.b64 	%rd113, %rd112, 3;
	add.s64 	%rd114, %rd1, %rd113;
	ld.global.f64 	%fd47, [%rd114+-8];
	add.f64 	%fd48, %fd46, %fd47;
	ld.global.u64 	%rd115, [%rd220+40];
	add.s64 	%rd116, %rd115, %rd23;
	shl.b64 	%rd117, %rd116, 3;
	add.s64 	%rd118, %rd1, %rd117;
	ld.global.f64 	%fd49, [%rd118+-8];
	add.f64 	%fd50, %fd48, %fd49;
	ld.global.u64 	%rd119, [%rd220+48];
	add.s64 	%rd120, %rd119, %rd23;
	shl.b64 	%rd121, %rd120, 3;
	add.s64 	%rd122, %rd1, %rd121;
	ld.global.f64 	%fd51, [%rd122+-8];
	add.f64 	%fd52, %fd50, %fd51;
	ld.global.u64 	%rd123, [%rd220+56];
	add.s64 	%rd124, %rd123, %rd23;
	shl.b64 	%rd125, %rd124, 3;
	add.s64 	%rd126, %rd1, %rd125;
	ld.global.f64 	%fd53, [%rd126+-8];
	add.f64 	%fd54, %fd52, %fd53;
	ld.global.u64 	%rd127, [%rd220+64];
	add.s64 	%rd128, %rd127, %rd23;
	shl.b64 	%rd129, %rd128, 3;
	add.s64 	%rd130, %rd1, %rd129;
	ld.global.f64 	%fd55, [%rd130+-8];
	add.f64 	%fd99, %fd54, %fd55;
	add.s64 	%rd221, %rd221, -16;
	add.s64 	%rd220, %rd220, 128;
	setp.ne.s64 	%p7, %rd221, 0;
	@%p7 bra 	$L__BB0_12;
$L__BB0_13:
	setp.eq.s64 	%p8, %rd18, 0;
	@%p8 bra 	$L__BB0_23;
	add.s64 	%rd131, %rd18, -1;
	setp.lt.u64 	%p9, %rd131, 7;
	@%p9 bra 	$L__BB0_16;
	add.s64 	%rd132, %rd223, %rd20;
	shl.b64 	%rd133, %rd132, 3;
	add.s64 	%rd134, %rd3, %rd133;
	ld.global.u64 	%rd135, [%rd134+16];
	add.s64 	%rd136, %rd135, %rd23;
	shl.b64 	%rd137, %rd136, 3;
	add.s64 	%rd138, %rd1, %rd137;
	ld.global.f64 	%fd57, [%rd138+-8];
	add.f64 	%fd58, %fd99, %fd57;
	ld.global.u64 	%rd139, [%rd134+24];
	add.s64 	%rd140, %rd139, %rd23;
	shl.b64 	%rd141, %rd140, 3;
	add.s64 	%rd142, %rd1, %rd141;
	ld.global.f64 	%fd59, [%rd142+-8];
	add.f64 	%fd60, %fd58, %fd59;
	ld.global.u64 	%rd143, [%rd134+32];
	add.s64 	%rd144, %rd143, %rd23;
	shl.b64 	%rd145, %rd144, 3;
	add.s64 	%rd146, %rd1, %rd145;
	ld.global.f64 	%fd61, [%rd146+-8];
	add.f64 	%fd62, %fd60, %fd61;
	ld.global.u64 	%rd147, [%rd134+40];
	add.s64 	%rd148, %rd147, %rd23;
	shl.b64 	%rd149, %rd148, 3;
	add.s64 	%rd150, %rd1, %rd149;
	ld.global.f64 	%fd63, [%rd150+-8];
	add.f64 	%fd64, %fd62, %fd63;
	ld.global.u64 	%rd151, [%rd134+48];
	add.s64 	%rd152, %rd151, %rd23;
	shl.b64 	%rd153, %rd152, 3;
	add.s64 	%rd154, %rd1, %rd153;
	ld.global.f64 	%fd65, [%rd154+-8];
	add.f64 	%fd66, %fd64, %fd65;
	ld.global.u64 	%rd155, [%rd134+56];
	add.s64 	%rd156, %rd155, %rd23;
	shl.b64 	%rd157, %rd156, 3;
	add.s64 	%rd158, %rd1, %rd157;
	ld.global.f64 	%fd67, [%rd158+-8];
	add.f64 	%fd68, %fd66, %fd67;
	ld.global.u64 	%rd159, [%rd134+64];
	add.s64 	%rd160, %rd159, %rd23;
	shl.b64 	%rd161, %rd160, 3;
	add.s64 	%rd162, %rd1, %rd161;
	ld.global.f64 	%fd69, [%rd162+-8];
	add.f64 	%fd70, %fd68, %fd69;
	ld.global.u64 	%rd163, [%rd134+72];
	add.s64 	%rd164, %rd163, %rd23;
	shl.b64 	%rd165, %rd164, 3;
	add.s64 	%rd166, %rd1, %rd165;
	ld.global.f64 	%fd71, [%rd166+-8];
	add.f64 	%fd99, %fd70, %fd71;
	add.s64 	%rd223, %rd223, 8;
$L__BB0_16:
	setp.eq.s64 	%p10, %rd19, 0;
	@%p10 bra 	$L__BB0_23;
	add.s64 	%rd167, %rd19, -1;
	setp.lt.u64 	%p11, %rd167, 3;
	@%p11 bra 	$L__BB0_19;
	add.s64 	%rd168, %rd223, %rd20;
	shl.b64 	%rd169, %rd168, 3;
	add.s64 	%rd170, %rd3, %rd169;
	ld.global.u64 	%rd171, [%rd170+16];
	add.s64 	%rd172, %rd171, %rd23;
	shl.b64 	%rd173, %rd172, 3;
	add.s64 	%rd174, %rd1, %rd173;
	ld.global.f64 	%fd73, [%rd174+-8];
	add.f64 	%fd74, %fd99, %fd73;
	ld.global.u64 	%rd175, [%rd170+24];
	add.s64 	%rd176, %rd175, %rd23;
	shl.b64 	%rd177, %rd176, 3;
	add.s64 	%rd178, %rd1, %rd177;
	ld.global.f64 	%fd75, [%rd178+-8];
	add.f64 	%fd76, %fd74, %fd75;
	ld.global.u64 	%rd179, [%rd170+32];
	add.s64 	%rd180, %rd179, %rd23;
	shl.b64 	%rd181, %rd180, 3;
	add.s64 	%rd182, %rd1, %rd181;
	ld.global.f64 	%fd77, [%rd182+-8];
	add.f64 	%fd78, %fd76, %fd77;
	ld.global.u64 	%rd183, [%rd170+40];
	add.s64 	%rd184, %rd183, %rd23;
	shl.b64 	%rd185, %rd184, 3;
	add.s64 	%rd186, %rd1, %rd185;
	ld.global.f64 	%fd79, [%rd186+-8];
	add.f64 	%fd99, %fd78, %fd79;
	add.s64 	%rd223, %rd223, 4;
$L__BB0_19:
	and.b64  	%rd187, %rd56, 3;
	setp.eq.s64 	%p12, %rd187, 0;
	@%p12 bra 	$L__BB0_23;
	and.b64  	%rd188, %rd56, 3;
	setp.eq.s64 	%p13, %rd188, 1;
	add.s64 	%rd189, %rd223, %rd20;
	shl.b64 	%rd190, %rd189, 3;
	add.s64 	%rd36, %rd3, %rd190;
	ld.global.u64 	%rd191, [%rd36+16];
	add.s64 	%rd192, %rd191, %rd23;
	shl.b64 	%rd193, %rd192, 3;
	add.s64 	%rd194, %rd1, %rd193;
	ld.global.f64 	%fd80, [%rd194+-8];
	add.f64 	%fd99, %fd99, %fd80;
	@%p13 bra 	$L__BB0_23;
	and.b64  	%rd195, %rd56, 3;
	setp.eq.s64 	%p14, %rd195, 2;
	ld.global.u64 	%rd196, [%rd36+24];
	add.s64 	%rd197, %rd196, %rd23;
	shl.b64 	%rd198, %rd197, 3;
	add.s64 	%rd199, %rd1, %rd198;
	ld.global.f64 	%fd81, [%rd199+-8];
	add.f64 	%fd99, %fd99, %fd81;
	@%p14 bra 	$L__BB0_23;
	ld.global.u64 	%rd200, [%rd36+32];
	add.s64 	%rd201, %rd200, %rd23;
	shl.b64 	%rd202, %rd201, 3;
	add.s64 	%rd203, %rd1, %rd202;
	ld.global.f64 	%fd82, [%rd203+-8];
	add.f64 	%fd99, %fd99, %fd82;
$L__BB0_23:
	add.f64 	%fd100, %fd100, %fd99;
	div.rn.f64 	%fd83, %fd99, %fd1;
	add.s64 	%rd204, %rd22, %rd10;
	shl.b64 	%rd205, %rd204, 3;
	add.s64 	%rd206, %rd2, %rd205;
	st.global.f64 	[%rd206], %fd83;
	add.s64 	%rd219, %rd219, 1;
	setp.ne.s64 	%p15, %rd219, %rd218;
	@%p15 bra 	$L__BB0_9;
$L__BB0_24:
	setp.ne.s32 	%p18, %r1, 0;
	atom.shared.add.f64 	%fd87, [_ZZ23calculateRowsTotalMediamiPdPmS_S_mmimE10mediaTotal], %fd100;
	bar.sync 	0;
	@%p18 bra 	$L__BB0_26;
	ld.param.u64 	%rd215, [_Z23calculateRowsTotalMediamiPdPmS_S_mmim_param_4];
	ld.shared.f64 	%fd88, [_ZZ23calculateRowsTotalMediamiPdPmS_S_mmimE10mediaTotal];
	ld.shared.u64 	%rd209, [_ZZ23calculateRowsTotalMediamiPdPmS_S_mmimE5iRows];
	ld.shared.u64 	%rd210, [_ZZ23calculateRowsTotalMediamiPdPmS_S_mmimE5iCols];
	mul.lo.s64 	%rd211, %rd210, %rd209;
	cvt.rn.f64.u64 	%fd89, %rd211;
	div.rn.f64 	%fd90, %fd88, %fd89;
	st.shared.f64 	[_ZZ23calculateRowsTotalMediamiPdPmS_S_mmimE10mediaTotal], %fd90;
	cvta.to.global.u64 	%rd212, %rd215;
	shl.b64 	%rd213, %rd4, 3;
	add.s64 	%rd214, %rd212, %rd213;
	st.global.f64 	[%rd214], %fd90;
$L__BB0_26:
	ret;

}
	// .globl	_Z18calculateColsMediamimPdPmS_mmim
.visible .entry _Z18calculateColsMediamimPdPmS_mmim(
	.param .u64 _Z18calculateColsMediamimPdPmS_mmim_param_0,
	.param .u32 _Z18calculateColsMediamimPdPmS_mmim_param_1,
	.param .u64 _Z18calculateColsMediamimPdPmS_mmim_param_2,
	.param .u64 .ptr .align 1 _Z18calculateColsMediamimPdPmS_mmim_param_3,
	.param .u64 .ptr .align 1 _Z18calculateColsMediamimPdPmS_mmim_param_4,
	.param .u64 .ptr .align 1 _Z18calculateColsMediamimPdPmS_mmim_param_5,
	.param .u64 _Z18calculateColsMediamimPdPmS_mmim_param_6,
	.param .u64 _Z18calculateColsMediamimPdPmS_mmim_param_7,
	.param .u32 _Z18calculateColsMediamimPdPmS_mmim_param_8,
	.param .u64 _Z18calculateColsMediamimPdPmS_mmim_param_9
)
{
	.reg .pred 	%p<16>;
	.reg .b32 	%r<6>;
	.reg .b64 	%rd<162>;
	.reg .b64 	%fd<56>;
	// demoted variable
	.shared .align 8 .u64 _ZZ18calculateColsMediamimPdPmS_mmimE5iRows;
	// demoted variable
	.shared .align 8 .u64 _ZZ18calculateColsMediamimPdPmS_mmimE5iCols;
	ld.param.u64 	%rd155, [_Z18calculateColsMediamimPdPmS_mmim_param_0];
	ld.param.u64 	%rd39, [_Z18calculateColsMediamimPdPmS_mmim_param_3];
	ld.param.u64 	%rd40, [_Z18calculateColsMediamimPdPmS_mmim_param_4];
	ld.param.u64 	%rd41, [_Z18calculateColsMediamimPdPmS_mmim_param_5];
	ld.param.u64 	%rd38, [_Z18calculateColsMediamimPdPmS_mmim_param_6];
	ld.param.u64 	%rd42, [_Z18calculateColsMediamimPdPmS_mmim_param_7];
	ld.param.u32 	%r1, [_Z18calculateColsMediamimPdPmS_mmim_param_8];
	ld.param.u64 	%rd43, [_Z18calculateColsMediamimPdPmS_mmim_param_9];
	cvta.to.global.u64 	%rd1, %rd39;
	cvta.to.global.u64 	%rd2, %rd41;
	cvta.to.global.u64 	%rd3, %rd40;
	mov.u32 	%r2, %ctaid.x;
	cvt.u64.u32 	%rd44, %r2;
	add.s32 	%r3, %r1, -1;
	cvt.s64.s32 	%rd45, %r3;
	mad.lo.s64 	%rd4, %rd43, %rd45, %rd44;
	mov.u32 	%r4, %tid.x;
	cvt.u64.u32 	%rd5, %r4;
	setp.ge.u64 	%p1, %rd4, %rd42;
	@%p1 bra 	$L__BB1_22;
	cvt.u32.u64 	%r5, %rd5;
	setp.ne.s32 	%p2, %r5, 0;
	@%p2 bra 	$L__BB1_3;
	ld.const.u64 	%rd46, [colsmBiclusters];
	mul.lo.s64 	%rd47, %rd46, %rd4;
	shl.b64 	%rd48, %rd47, 3;
	add.s64 	%rd49, %rd3, %rd48;
	ld.global.u64 	%rd50, [%rd49];
	st.shared.u64 	[_ZZ18calculateColsMediamimPdPmS_mmimE5iRows], %rd50;
	ld.global.u64 	%rd51, [%rd49+8];
	st.shared.u64 	[_ZZ18calculateColsMediamimPdPmS_mmimE5iCols], %rd51;
$L__BB1_3:
	bar.sync 	0;
	mul.lo.s64 	%rd153, %rd155, %rd5;
	setp.eq.s64 	%p3, %rd155, 0;
	@%p3 bra 	$L__BB1_22;
	ld.shared.u64 	%rd7, [_ZZ18calculateColsMediamimPdPmS_mmimE5iCols];
	ld.const.u64 	%rd52, [colsmBiclusters];
	mul.lo.s64 	%rd8, %rd52, %rd4;
	ld.shared.u64 	%rd53, [_ZZ18calculateColsMediamimPdPmS_mmimE5iRows];
	setp.ne.s64 	%p4, %rd53, 0;
	ld.const.u64 	%rd10, [colsmExpression];
	cvt.rn.f64.u64 	%fd1, %rd53;
	mul.lo.s64 	%rd11, %rd4, %rd38;
	@%p4 bra 	$L__BB1_8;
	mov.f64 	%fd47, 0d0000000000000000;
	div.rn.f64 	%fd2, %fd47, %fd1;
	add.s64 	%rd151, %rd11, %rd153;
	shl.b64 	%rd152, %rd151, 3;
	add.s64 	%rd154, %rd2, %rd152;
$L__BB1_6:
	setp.ge.u64 	%p14, %rd153, %rd7;
	@%p14 bra 	$L__BB1_22;
	st.global.f64 	[%rd154], %fd2;
	add.s64 	%rd155, %rd155, -1;
	add.s64 	%rd154, %rd154, 8;
	add.s64 	%rd153, %rd153, 1;
	setp.eq.s64 	%p15, %rd155, 0;
	@%p15 bra 	$L__BB1_22;
	bra.uni 	$L__BB1_6;
$L__BB1_8:
	and.b64  	%rd19, %rd53, 7;
	and.b64  	%rd20, %rd53, 3;
	and.b64  	%rd21, %rd53, -8;
	and.b64  	%rd22, %rd53, 1;
	shl.b64 	%rd55, %rd8, 3;
	add.s64 	%rd56, %rd55, %rd3;
	add.s64 	%rd23, %rd56, 40;
	mov.b64 	%rd156, 0;
$L__BB1_9:
	add.s64 	%rd25, %rd156, %rd153;
	setp.ge.u64 	%p5, %rd25, %rd7;
	@%p5 bra 	$L__BB1_22;
	setp.lt.u64 	%p6, %rd53, 8;
	add.s64 	%rd58, %rd153, %rd53;
	add.s64 	%rd59, %rd58, %rd8;
	add.s64 	%rd60, %rd156, %rd59;
	shl.b64 	%rd61, %rd60, 3;
	add.s64 	%rd62, %rd3, %rd61;
	ld.global.u64 	%rd26, [%rd62+16];
	mov.f64 	%fd55, 0d0000000000000000;
	mov.b64 	%rd160, 0;
	@%p6 bra 	$L__BB1_13;
	mov.f64 	%fd55, 0d0000000000000000;
	mov.u64 	%rd157, %rd23;
	mov.u64 	%rd158, %rd21;
$L__BB1_12:
	.pragma "nounroll";
	ld.global.u64 	%rd63, [%rd157+-24];
	add.s64 	%rd64, %rd63, -1;
	mad.lo.s64 	%rd65, %rd64, %rd10, %rd26;
	shl.b64 	%rd66, %rd65, 3;
	add.s64 	%rd67, %rd1, %rd66;
	ld.global.f64 	%fd18, [%rd67+-8];
	add.f64 	%fd19, %fd55, %fd18;
	ld.global.u64 	%rd68, [%rd157+-16];
	add.s64 	%rd69, %rd68, -1;
	mad.lo.s64 	%rd70, %rd69, %rd10, %rd26;
	shl.b64 	%rd71, %rd70, 3;
	add.s64 	%rd72, %rd1, %rd71;
	ld.global.f64 	%fd20, [%rd72+-8];
	add.f64 	%fd21, %fd19, %fd20;
	ld.global.u64 	%rd73, [%rd157+-8];
	add.s64 	%rd74, %rd73, -1;
	mad.lo.s64 	%rd75, %rd74, %rd10, %rd26;
	shl.b64 	%rd76, %rd75, 3;
	add.s64 	%rd77, %rd1, %rd76;
	ld.global.f64 	%fd22, [%rd77+-8];
	add.f64 	%fd23, %fd21, %fd22;
	ld.global.u64 	%rd78, [%rd157];
	add.s64 	%rd79, %rd78, -1;
	mad.lo.s64 	%rd80, %rd79, %rd10, %rd26;
	shl.b64 	%rd81, %rd80, 3;
	add.s64 	%rd82, %rd1, %rd81;
	ld.global.f64 	%fd24, [%rd82+-8];
	add.f64 	%fd25, %fd23, %fd24;
	ld.global.u64 	%rd83, [%rd157+8];
	add.s64 	%rd84, %rd83, -1;
	mad.lo.s64 	%rd85, %rd84, %rd10, %rd26;
	shl.b64 	%rd86, %rd85, 3;
	add.s64 	%rd87, %rd1, %rd86;
	ld.global.f64 	%fd26, [%rd87+-8];
	add.f64 	%fd27, %fd25, %fd26;
	ld.global.u64 	%rd88, [%rd157+16];
	add.s64 	%rd89, %rd88, -1;
	mad.lo.s64 	%rd90, %rd89, %rd10, %rd26;
	shl.b64 	%rd91, %rd90, 3;
	add.s64 	%rd92, %rd1, %rd91;
	ld.global.f64 	%fd28, [%rd92+-8];
	add.f64 	%fd29, %fd27, %fd28;
	ld.global.u64 	%rd93, [%rd157+24];
	add.s64 	%rd94, %rd93, -1;
	mad.lo.s64 	%rd95, %rd94, %rd10, %rd26;
	shl.b64 	%rd96, %rd95, 3;
	add.s64 	%rd97, %rd1, %rd96;
	ld.global.f64 	%fd30, [%rd97+-8];
	add.f64 	%fd31, %fd29, %fd30;
	ld.global.u64 	%rd98, [%rd157+32];
	add.s64 	%rd99, %rd98, -1;
	mad.lo.s64 	%rd100, %rd99, %rd10, %rd26;
	shl.b64 	%rd101, %rd100, 3;
	add.s64 	%rd102, %rd1, %rd101;
	ld.global.f64 	%fd32, [%rd102+-8];
	add.f64 	%fd55, %fd31, %fd32;
	add.s64 	%rd158, %rd158, -8;
	add.s64 	%rd157, %rd157, 64;
	setp.ne.s64 	%p7, %rd158, 0;
	mov.u64 	%rd160, %rd21;
	@%p7 bra 	$L__BB1_12;
$L__BB1_13:
	setp.eq.s64 	%p8, %rd19, 0;
	@%p8 bra 	$L__BB1_21;
	add.s64 	%rd103, %rd19, -1;
	setp.lt.u64 	%p9, %rd103, 3;
	@%p9 bra 	$L__BB1_16;
	add.s64 	%rd104, %rd160, %rd8;
	shl.b64 	%rd105, %rd104, 3;
	add.s64 	%rd106, %rd3, %rd105;
	ld.global.u64 	%rd107, [%rd106+16];
	add.s64 	%rd108, %rd107, -1;
	mad.lo.s64 	%rd109, %rd108, %rd10, %rd26;
	shl.b64 	%rd110, %rd109, 3;
	add.s64 	%rd111, %rd1, %rd110;
	ld.global.f64 	%fd34, [%rd111+-8];
	add.f64 	%fd35, %fd55, %fd34;
	ld.global.u64 	%rd112, [%rd106+24];
	add.s64 	%rd113, %rd112, -1;
	mad.lo.s64 	%rd114, %rd113, %rd10, %rd26;
	shl.b64 	%rd115, %rd114, 3;
	add.s64 	%rd116, %rd1, %rd115;
	ld.global.f64 	%fd36, [%rd116+-8];
	add.f64 	%fd37, %fd35, %fd36;
	ld.global.u64 	%rd117, [%rd106+32];
	add.s64 	%rd118, %rd117, -1;
	mad.lo.s64 	%rd119, %rd118, %rd10, %rd26;
	shl.b64 	%rd120, %rd119, 3;
	add.s64 	%rd121, %rd1, %rd120;
	ld.global.f64 	%fd38, [%rd121+-8];
	add.f64 	%fd39, %fd37, %fd38;
	ld.global.u64 	%rd122, [%rd106+40];
	add.s64 	%rd123, %rd122, -1;
	mad.lo.s64 	%rd124, %rd123, %rd10, %rd26;
	shl.b64 	%rd125, %rd124, 3;
	add.s64 	%rd126, %rd1, %rd125;
	ld.global.f64 	%fd40, [%rd126+-8];
	add.f64 	%fd55, %fd39, %fd40;
	add.s64 	%rd160, %rd160, 4;
$L__BB1_16:
	setp.eq.s64 	%p10, %rd20, 0;
	@%p10 bra 	$L__BB1_21;
	setp.eq.s64 	%p11, %rd20, 1;
	@%p11 bra 	$L__BB1_19;
	add.s64 	%rd127, %rd160, %rd8;
	shl.b64 	%rd128, %rd127, 3;
	add.s64 	%rd129, %rd3, %rd128;
	ld.global.u64 	%rd130, [%rd129+16];
	add.s64 	%rd131, %rd130, -1;
	mad.lo.s64 	%rd132, %rd131, %rd10, %rd26;
	shl.b64 	%rd133, %rd132, 3;
	add.s64 	%rd134, %rd1, %rd133;
	ld.global.f64 	%fd42, [%rd134+-8];
	add.f64 	%fd43, %fd55, %fd42;
	ld.global.u64 	%rd135, [%rd129+24];
	add.s64 	%rd136, %rd135, -1;
	mad.lo.s64 	%rd137, %rd136, %rd10, %rd26;
	shl.b64 	%rd138, %rd137, 3;
	add.s64 	%rd139, %rd1, %rd138;
	ld.global.f64 	%fd44, [%rd139+-8];
	add.f64 	%fd55, %fd43, %fd44;
	add.s64 	%rd160, %rd160, 2;
$L__BB1_19:
	setp.eq.s64 	%p12, %rd22, 0;
	@%p12 bra 	$L__BB1_21;
	add.s64 	%rd140, %rd160, %rd8;
	shl.b64 	%rd141, %rd140, 3;
	add.s64 	%rd142, %rd3, %rd141;
	ld.global.u64 	%rd143, [%rd142+16];
	add.s64 	%rd144, %rd143, -1;
	mad.lo.s64 	%rd145, %rd144, %rd10, %rd26;
	shl.b64 	%rd146, %rd145, 3;
	add.s64 	%rd147, %rd1, %rd146;
	ld.global.f64 	%fd45, [%rd147+-8];
	add.f64 	%fd55, %fd55, %fd45;
$L__BB1_21:
	div.rn.f64 	%fd46, %fd55, %fd1;
	add.s64 	%rd148, %rd25, %rd11;
	shl.b64 	%rd149, %rd148, 3;
	add.s64 	%rd150, %rd2, %rd149;
	st.global.f64 	[%rd150], %fd46;
	add.s64 	%rd156, %rd156, 1;
	setp.ne.s64 	%p13, %rd156, %rd155;
	@%p13 bra 	$L__BB1_9;
$L__BB1_22:
	ret;

}
	// .globl	_Z12calculateMsrmimPdS_PmS_S_S_mmmim
.visible .entry _Z12calculateMsrmimPdS_PmS_S_S_mmmim(
	.param .u64 _Z12calculateMsrmimPdS_PmS_S_S_mmmim_param_0,
	.param .u32 _Z12calculateMsrmimPdS_PmS_S_S_mmmim_param_1,
	.param .u64 _Z12calculateMsrmimPdS_PmS_S_S_mmmim_param_2,
	.param .u64 .ptr .align 1 _Z12calculateMsrmimPdS_PmS_S_S_mmmim_param_3,
	.param .u64 .ptr .align 1 _Z12calculateMsrmimPdS_PmS_S_S_mmmim_param_4,
	.param .u64 .ptr .align 1 _Z12calculateMsrmimPdS_PmS_S_S_mmmim_param_5,
	.param .u64 .ptr .align 1 _Z12calculateMsrmimPdS_PmS_S_S_mmmim_param_6,
	.param .u64 .ptr .align 1 _Z12calculateMsrmimPdS_PmS_S_S_mmmim_param_7,
	.param .u64 .ptr .align 1 _Z12calculateMsrmimPdS_PmS_S_S_mmmim_param_8,
	.param .u64 _Z12calculateMsrmimPdS_PmS_S_S_mmmim_param_9,
	.param .u64 _Z12calculateMsrmimPdS_PmS_S_S_mmmim_param_10,
	.param .u64 _Z12calculateMsrmimPdS_PmS_S_S_mmmim_param_11,
	.param .u32 _Z12calculateMsrmimPdS_PmS_S_S_mmmim_param_12,
	.param .u64 _Z12calculateMsrmimPdS_PmS_S_S_mmmim_param_13
)
{
	.reg .pred 	%p<16>;
	.reg .b32 	%r<6>;
	.reg .b64 	%rd<167>;
	.reg .b64 	%fd<124>;
	// demoted variable
	.shared .align 8 .u64 _ZZ12calculateMsrmimPdS_PmS_S_S_mmmimE5iRows;
	// demoted variable
	.shared .align 8 .u64 _ZZ12calculateMsrmimPdS_PmS_S_S_mmmimE5iCols;
	// demoted variable
	.shared .align 8 .f64 _ZZ12calculateMsrmimPdS_PmS_S_S_mmmimE4fMsr;
	ld.param.u64 	%rd36, [_Z12calculateMsrmimPdS_PmS_S_S_mmmim_param_0];
	ld.param.u64 	%rd37, [_Z12calculateMsrmimPdS_PmS_S_S_mmmim_param_3];
	ld.param.u64 	%rd42, [_Z12calculateMsrmimPdS_PmS_S_S_mmmim_param_4];
	ld.param.u64 	%rd43, [_Z12calculateMsrmimPdS_PmS_S_S_mmmim_param_5];
	ld.param.u64 	%rd38, [_Z12calculateMsrmimPdS_PmS_S_S_mmmim_param_6];
	ld.param.u64 	%rd39, [_Z12calculateMsrmimPdS_PmS_S_S_mmmim_param_7];
	ld.param.u64 	%rd44, [_Z12calculateMsrmimPdS_PmS_S_S_mmmim_param_8];
	ld.param.u64 	%rd40, [_Z12calculateMsrmimPdS_PmS_S_S_mmmim_param_9];
	ld.param.u64 	%rd41, [_Z12calculateMsrmimPdS_PmS_S_S_mmmim_param_10];
	ld.param.u64 	%rd45, [_Z12calculateMsrmimPdS_PmS_S_S_mmmim_param_11];
	ld.param.u32 	%r2, [_Z12calculateMsrmimPdS_PmS_S_S_mmmim_param_12];
	ld.param.u64 	%rd46, [_Z12calculateMsrmimPdS_PmS_S_S_mmmim_param_13];
	cvta.to.global.u64 	%rd1, %rd44;
	cvta.to.global.u64 	%rd2, %rd42;
	cvta.to.global.u64 	%rd3, %rd43;
	mov.u32 	%r3, %ctaid.x;
	cvt.u64.u32 	%rd47, %r3;
	add.s32 	%r4, %r2, -1;
	cvt.s64.s32 	%rd48, %r4;
	mad.lo.s64 	%rd4, %rd46, %rd48, %rd47;
	mov.u32 	%r5, %tid.x;
	cvt.u64.u32 	%rd5, %r5;
	setp.ge.u64 	%p1, %rd4, %rd45;
	@%p1 bra 	$L__BB2_21;
	cvt.u32.u64 	%r1, %rd5;
	setp.ne.s32 	%p2, %r1, 0;
	@%p2 bra 	$L__BB2_3;
	mov.b64 	%rd49, 0;
	st.shared.u64 	[_ZZ12calculateMsrmimPdS_PmS_S_S_mmmimE4fMsr], %rd49;
	ld.const.u64 	%rd50, [colsmBiclusters];
	mul.lo.s64 	%rd51, %rd50, %rd4;
	shl.b64 	%rd52, %rd51, 3;
	add.s64 	%rd53, %rd3, %rd52;
	ld.global.u64 	%rd54, [%rd53];
	st.shared.u64 	[_ZZ12calculateMsrmimPdS_PmS_S_S_mmmimE5iRows], %rd54;
	ld.global.u64 	%rd55, [%rd53+8];
	st.shared.u64 	[_ZZ12calculateMsrmimPdS_PmS_S_S_mmmimE5iCols], %rd55;
$L__BB2_3:
	bar.sync 	0;
	setp.eq.s64 	%p3, %rd36, 0;
	mov.f64 	%fd122, 0d0000000000000000;
	@%p3 bra 	$L__BB2_19;
	ld.shared.u64 	%rd6, [_ZZ12calculateMsrmimPdS_PmS_S_S_mmmimE5iRows];
	ld.const.u64 	%rd56, [colsmBiclusters];
	mul.lo.s64 	%rd7, %rd56, %rd4;
	ld.shared.u64 	%rd57, [_ZZ12calculateMsrmimPdS_PmS_S_S_mmmimE5iCols];
	setp.eq.s64 	%p4, %rd57, 0;
	mul.lo.s64 	%rd9, %rd4, %rd41;
	cvta.to.global.u64 	%rd10, %rd38;
	@%p4 bra 	$L__BB2_19;
	ld.const.u64 	%rd11, [colsmExpression];
	and.b64  	%rd12, %rd57, 7;
	and.b64  	%rd13, %rd57, -8;
	shl.b64 	%rd59, %rd9, 3;
	add.s64 	%rd60, %rd59, %rd1;
	add.s64 	%rd14, %rd60, 32;
	add.s64 	%rd15, %rd6, %rd7;
	shl.b64 	%rd61, %rd15, 3;
	add.s64 	%rd62, %rd61, %rd3;
	add.s64 	%rd16, %rd62, 40;
	cvta.to.global.u64 	%rd17, %rd39;
	mul.lo.s64 	%rd18, %rd36, %rd5;
	shl.b64 	%rd63, %rd4, 3;
	add.s64 	%rd19, %rd10, %rd63;
	mul.lo.s64 	%rd20, %rd4, %rd40;
	mov.f64 	%fd122, 0d0000000000000000;
	mov.b64 	%rd160, 0;
$L__BB2_6:
	add.s64 	%rd22, %rd160, %rd18;
	setp.ge.u64 	%p5, %rd22, %rd6;
	@%p5 bra 	$L__BB2_19;
	setp.lt.u64 	%p6, %rd57, 8;
	add.s64 	%rd65, %rd22, %rd7;
	shl.b64 	%rd66, %rd65, 3;
	add.s64 	%rd67, %rd3, %rd66;
	ld.global.u64 	%rd68, [%rd67+16];
	add.s64 	%rd69, %rd68, -1;
	mul.lo.s64 	%rd23, %rd11, %rd69;
	add.s64 	%rd70, %rd22, %rd20;
	shl.b64 	%rd71, %rd70, 3;
	add.s64 	%rd72, %rd17, %rd71;
	ld.global.f64 	%fd2, [%rd72];
	ld.global.f64 	%fd3, [%rd19];
	mov.b64 	%rd165, 0;
	@%p6 bra 	$L__BB2_10;
	mov.u64 	%rd161, %rd16;
	mov.u64 	%rd162, %rd13;
	mov.u64 	%rd163, %rd14;
$L__BB2_9:
	.pragma "nounroll";
	ld.global.u64 	%rd73, [%rd161+-24];
	add.s64 	%rd74, %rd73, %rd23;
	shl.b64 	%rd75, %rd74, 3;
	add.s64 	%rd76, %rd2, %rd75;
	ld.global.f64 	%fd21, [%rd76+-8];
	sub.f64 	%fd22, %fd21, %fd2;
	ld.global.f64 	%fd23, [%rd163+-32];
	sub.f64 	%fd24, %fd22, %fd23;
	add.f64 	%fd25, %fd24, %fd3;
	fma.rn.f64 	%fd26, %fd25, %fd25, %fd122;
	ld.global.u64 	%rd77, [%rd161+-16];
	add.s64 	%rd78, %rd77, %rd23;
	shl.b64 	%rd79, %rd78, 3;
	add.s64 	%rd80, %rd2, %rd79;
	ld.global.f64 	%fd27, [%rd80+-8];
	sub.f64 	%fd28, %fd27, %fd2;
	ld.global.f64 	%fd29, [%rd163+-24];
	sub.f64 	%fd30, %fd28, %fd29;
	add.f64 	%fd31, %fd30, %fd3;
	fma.rn.f64 	%fd32, %fd31, %fd31, %fd26;
	ld.global.u64 	%rd81, [%rd161+-8];
	add.s64 	%rd82, %rd81, %rd23;
	shl.b64 	%rd83, %rd82, 3;
	add.s64 	%rd84, %rd2, %rd83;
	ld.global.f64 	%fd33, [%rd84+-8];
	sub.f64 	%fd34, %fd33, %fd2;
	ld.global.f64 	%fd35, [%rd163+-16];
	sub.f64 	%fd36, %fd34, %fd35;
	add.f64 	%fd37, %fd36, %fd3;
	fma.rn.f64 	%fd38, %fd37, %fd37, %fd32;
	ld.global.u64 	%rd85, [%rd161];
	add.s64 	%rd86, %rd85, %rd23;
	shl.b64 	%rd87, %rd86, 3;
	add.s64 	%rd88, %rd2, %rd87;
	ld.global.f64 	%fd39, [%rd88+-8];
	sub.f64 	%fd40, %fd39, %fd2;
	ld.global.f64 	%fd41, [%rd163+-8];
	sub.f64 	%fd42, %fd40, %fd41;
	add.f64 	%fd43, %fd42, %fd3;
	fma.rn.f64 	%fd44, %fd43, %fd43, %fd38;
	ld.global.u64 	%rd89, [%rd161+8];
	add.s64 	%rd90, %rd89, %rd23;
	shl.b64 	%rd91, %rd90, 3;
	add.s64 	%rd92, %rd2, %rd91;
	ld.global.f64 	%fd45, [%rd92+-8];
	sub.f64 	%fd46, %fd45, %fd2;
	ld.global.f64 	%fd47, [%rd163];
	sub.f64 	%fd48, %fd46, %fd47;
	add.f64 	%fd49, %fd48, %fd3;
	fma.rn.f64 	%fd50, %fd49, %fd49, %fd44;
	ld.global.u64 	%rd93, [%rd161+16];
	add.s64 	%rd94, %rd93, %rd23;
	shl.b64 	%rd95, %rd94, 3;
	add.s64 	%rd96, %rd2, %rd95;
	ld.global.f64 	%fd51, [%rd96+-8];
	sub.f64 	%fd52, %fd51, %fd2;
	ld.global.f64 	%fd53, [%rd163+8];
	sub.f64 	%fd54, %fd52, %fd53;
	add.f64 	%fd55, %fd54, %fd3;
	fma.rn.f64 	%fd56, %fd55, %fd55, %fd50;
	ld.global.u64 	%rd97, [%rd161+24];
	add.s64 	%rd98, %rd97, %rd23;
	shl.b64 	%rd99, %rd98, 3;
	add.s64 	%rd100, %rd2, %rd99;
	ld.global.f64 	%fd57, [%rd100+-8];
	sub.f64 	%fd58, %fd57, %fd2;
	ld.global.f64 	%fd59, [%rd163+16];
	sub.f64 	%fd60, %fd58, %fd59;
	add.f64 	%fd61, %fd60, %fd3;
	fma.rn.f64 	%fd62, %fd61, %fd61, %fd56;
	ld.global.u64 	%rd101, [%rd161+32];
	add.s64 	%rd102, %rd101, %rd23;
	shl.b64 	%rd103, %rd102, 3;
	add.s64 	%rd104, %rd2, %rd103;
	ld.global.f64 	%fd63, [%rd104+-8];
	sub.f64 	%fd64, %fd63, %fd2;
	ld.global.f64 	%fd65, [%rd163+24];
	sub.f64 	%fd66, %fd64, %fd65;
	add.f64 	%fd67, %fd66, %fd3;
	fma.rn.f64 	%fd122, %fd67, %fd67, %fd62;
	add.s64 	%rd163, %rd163, 64;
	add.s64 	%rd162, %rd162, -8;
	add.s64 	%rd161, %rd161, 64;
	setp.ne.s64 	%p7, %rd162, 0;
	mov.u64 	%rd165, %rd13;
	@%p7 bra 	$L__BB2_9;
$L__BB2_10:
	setp.eq.s64 	%p8, %rd12, 0;
	@%p8 bra 	$L__BB2_18;
	add.s64 	%rd105, %rd12, -1;
	setp.lt.u64 	%p9, %rd105, 3;
	@%p9 bra 	$L__BB2_13;
	add.s64 	%rd106, %rd165, %rd15;
	shl.b64 	%rd107, %rd106, 3;
	add.s64 	%rd108, %rd3, %rd107;
	ld.global.u64 	%rd109, [%rd108+16];
	add.s64 	%rd110, %rd109, %rd23;
	shl.b64 	%rd111, %rd110, 3;
	add.s64 	%rd112, %rd2, %rd111;
	ld.global.f64 	%fd69, [%rd112+-8];
	sub.f64 	%fd70, %fd69, %fd2;
	add.s64 	%rd113, %rd165, %rd9;
	shl.b64 	%rd114, %rd113, 3;
	add.s64 	%rd115, %rd1, %rd114;
	ld.global.f64 	%fd71, [%rd115];
	sub.f64 	%fd72, %fd70, %fd71;
	add.f64 	%fd73, %fd72, %fd3;
	fma.rn.f64 	%fd74, %fd73, %fd73, %fd122;
	ld.global.u64 	%rd116, [%rd108+24];
	add.s64 	%rd117, %rd116, %rd23;
	shl.b64 	%rd118, %rd117, 3;
	add.s64 	%rd119, %rd2, %rd118;
	ld.global.f64 	%fd75, [%rd119+-8];
	sub.f64 	%fd76, %fd75, %fd2;
	ld.global.f64 	%fd77, [%rd115+8];
	sub.f64 	%fd78, %fd76, %fd77;
	add.f64 	%fd79, %fd78, %fd3;
	fma.rn.f64 	%fd80, %fd79, %fd79, %fd74;
	ld.global.u64 	%rd120, [%rd108+32];
	add.s64 	%rd121, %rd120, %rd23;
	shl.b64 	%rd122, %rd121, 3;
	add.s64 	%rd123, %rd2, %rd122;
	ld.global.f64 	%fd81, [%rd123+-8];
	sub.f64 	%fd82, %fd81, %fd2;
	ld.global.f64 	%fd83, [%rd115+16];
	sub.f64 	%fd84, %fd82, %fd83;
	add.f64 	%fd85, %fd84, %fd3;
	fma.rn.f64 	%fd86, %fd85, %fd85, %fd80;
	ld.global.u64 	%rd124, [%rd108+40];
	add.s64 	%rd125, %rd124, %rd23;
	shl.b64 	%rd126, %rd125, 3;
	add.s64 	%rd127, %rd2, %rd126;
	ld.global.f64 	%fd87, [%rd127+-8];
	sub.f64 	%fd88, %fd87, %fd2;
	ld.global.f64 	%fd89, [%rd115+24];
	sub.f64 	%fd90, %fd88, %fd89;
	add.f64 	%fd91, %fd90, %fd3;
	fma.rn.f64 	%fd122, %fd91, %fd91, %fd86;
	add.s64 	%rd165, %rd165, 4;
$L__BB2_13:
	and.b64  	%rd128, %rd57, 3;
	setp.eq.s64 	%p10, %rd128, 0;
	@%p10 bra 	$L__BB2_18;
	setp.eq.s64 	%p11, %rd128, 1;
	@%p11 bra 	$L__BB2_16;
	add.s64 	%rd129, %rd165, %rd15;
	shl.b64 	%rd130, %rd129, 3;
	add.s64 	%rd131, %rd3, %rd130;
	ld.global.u64 	%rd132, [%rd131+16];
	add.s64 	%rd133, %rd132, %rd23;
	shl.b64 	%rd134, %rd133, 3;
	add.s64 	%rd135, %rd2, %rd134;
	ld.global.f64 	%fd93, [%rd135+-8];
	sub.f64 	%fd94, %fd93, %fd2;
	add.s64 	%rd136, %rd165, %rd9;
	shl.b64 	%rd137, %rd136, 3;
	add.s64 	%rd138, %rd1, %rd137;
	ld.global.f64 	%fd95, [%rd138];
	sub.f64 	%fd96, %fd94, %fd95;
	add.f64 	%fd97, %fd96, %fd3;
	fma.rn.f64 	%fd98, %fd97, %fd97, %fd122;
	ld.global.u64 	%rd139, [%rd131+24];
	add.s64 	%rd140, %rd139, %rd23;
	shl.b64 	%rd141, %rd140, 3;
	add.s64 	%rd142, %rd2, %rd141;
	ld.global.f64 	%fd99, [%rd142+-8];
	sub.f64 	%fd100, %fd99, %fd2;
	ld.global.f64 	%fd101, [%rd138+8];
	sub.f64 	%fd102, %fd100, %fd101;
	add.f64 	%fd103, %fd102, %fd3;
	fma.rn.f64 	%fd122, %fd103, %fd103, %fd98;
	add.s64 	%rd165, %rd165, 2;
$L__BB2_16:
	and.b64  	%rd143, %rd57, 1;
	setp.eq.b64 	%p12, %rd143, 1;
	not.pred 	%p13, %p12;
	@%p13 bra 	$L__BB2_18;
	add.s64 	%rd144, %rd165, %rd15;
	shl.b64 	%rd145, %rd144, 3;
	add.s64 	%rd146, %rd3, %rd145;
	ld.global.u64 	%rd147, [%rd146+16];
	add.s64 	%rd148, %rd147, %rd23;
	shl.b64 	%rd149, %rd148, 3;
	add.s64 	%rd150, %rd2, %rd149;
	ld.global.f64 	%fd104, [%rd150+-8];
	sub.f64 	%fd105, %fd104, %fd2;
	add.s64 	%rd151, %rd165, %rd9;
	shl.b64 	%rd152, %rd151, 3;
	add.s64 	%rd153, %rd1, %rd152;
	ld.global.f64 	%fd106, [%rd153];
	sub.f64 	%fd107, %fd105, %fd106;
	add.f64 	%fd108, %fd107, %fd3;
	fma.rn.f64 	%fd122, %fd108, %fd108, %fd122;
$L__BB2_18:
	add.s64 	%rd160, %rd160, 1;
	setp.ne.s64 	%p14, %rd160, %rd36;
	@%p14 bra 	$L__BB2_6;
$L__BB2_19:
	setp.ne.s32 	%p15, %r1, 0;
	atom.shared.add.f64 	%fd109, [_ZZ12calculateMsrmimPdS_PmS_S_S_mmmimE4fMsr], %fd122;
	bar.sync 	0;
	@%p15 bra 	$L__BB2_21;
	ld.shared.f64 	%fd110, [_ZZ12calculateMsrmimPdS_PmS_S_S_mmmimE4fMsr];
	ld.shared.u64 	%rd154, [_ZZ12calculateMsrmimPdS_PmS_S_S_mmmimE5iRows];
	ld.shared.u64 	%rd155, [_ZZ12calculateMsrmimPdS_PmS_S_S_mmmimE5iCols];
	mul.lo.s64 	%rd156, %rd155, %rd154;
	cvt.rn.f64.u64 	%fd111, %rd156;
	div.rn.f64 	%fd112, %fd110, %fd111;
	st.shared.f64 	[_ZZ12calculateMsrmimPdS_PmS_S_S_mmmimE4fMsr], %fd112;
	cvta.to.global.u64 	%rd157, %rd37;
	shl.b64 	%rd158, %rd4, 3;
	add.s64 	%rd159, %rd157, %rd158;
	st.global.f64 	[%rd159], %fd112;
$L__BB2_21:
	ret;

}


// ===== COMPILED SASS (sm_100) =====

	.target	sm_100

	.elftype	@"ET_EXEC"


//--------------------- .note.nv.tkinfo           --------------------------
	.section	.note.nv.tkinfo,"",@"SHT_NOTE"
	.sectionflags	@"SHF_NOTE_NV_TKINFO"
	.tkinfo
        /*0018*/ 	.word	0x00000002
        /*0030*/ 	.string	""
        /*0030*/ 	.string	"ptxas"
        /*0030*/ 	.string	"Cuda compilation tools, release 13.0, V13.0.88"
        /*0030*/ 	.string	"Build cuda_13.0.r13.0/compiler.36424714_0"
        /*0030*/ 	.string	"-arch sm_100 -m 64 "



//--------------------- .note.nv.cuinfo           --------------------------
	.section	.note.nv.cuinfo,"",@"SHT_NOTE"
	.sectionflags	@"SHF_NOTE_NV_CUINFO"
        /*0018*/ 	.short	0x0002
        /*001a*/ 	.short	0x0064
        /*001c*/ 	.short	0x0082
	.zero		2


//--------------------- .nv.info                  --------------------------
	.section	.nv.info,"",@"SHT_CUDA_INFO"
	.align	4


	//----- nvinfo : EIATTR_REGCOUNT
	.align		4
        /*0000*/ 	.byte	0x04, 0x2f
        /*0002*/ 	.short	(.L_5 - .L_4)
	.align		4
.L_4:
        /*0004*/ 	.word	index@(_Z23calculateRowsTotalMediamiPdPmS_S_mmim)
        /*0008*/ 	.word	0x00000028


	//----- nvinfo : EIATTR_FRAME_SIZE
	.align		4
.L_5:
        /*000c*/ 	.byte	0x04, 0x11
        /*000e*/ 	.short	(.L_7 - .L_6)
	.align		4
.L_6:
        /*0010*/ 	.word	index@($__internal_2_$__cuda_sm20_div_rn_f64_full)
        /*0014*/ 	.word	0x00000000


	//----- nvinfo : EIATTR_FRAME_SIZE
	.align		4
.L_7:
        /*0018*/ 	.byte	0x04, 0x11
        /*001a*/ 	.short	(.L_9 - .L_8)
	.align		4
.L_8:
        /*001c*/ 	.word	index@(_Z23calculateRowsTotalMediamiPdPmS_S_mmim)
        /*0020*/ 	.word	0x00000000


	//----- nvinfo : EIATTR_REGCOUNT
	.align		4
.L_9:
        /*0024*/ 	.byte	0x04, 0x2f
        /*0026*/ 	.short	(.L_11 - .L_10)
	.align		4
.L_10:
        /*0028*/ 	.word	index@(_Z18calculateColsMediamimPdPmS_mmim)
        /*002c*/ 	.word	0x00000020


	//----- nvinfo : EIATTR_FRAME_SIZE
	.align		4
.L_11:
        /*0030*/ 	.byte	0x04, 0x11
        /*0032*/ 	.short	(.L_13 - .L_12)
	.align		4
.L_12:
        /*0034*/ 	.word	index@($__internal_1_$__cuda_sm20_div_rn_f64_full)
        /*0038*/ 	.word	0x00000000


	//----- nvinfo : EIATTR_FRAME_SIZE
	.align		4
.L_13:
        /*003c*/ 	.byte	0x04, 0x11
        /*003e*/ 	.short	(.L_15 - .L_14)
	.align		4
.L_14:
        /*0040*/ 	.word	index@(_Z18calculateColsMediamimPdPmS_mmim)
        /*0044*/ 	.word	0x00000000


	//----- nvinfo : EIATTR_REGCOUNT
	.align		4
.L_15:
        /*0048*/ 	.byte	0x04, 0x2f
        /*004a*/ 	.short	(.L_17 - .L_16)
	.align		4
.L_16:
        /*004c*/ 	.word	index@(_Z12calculateMsrmimPdS_PmS_S_S_mmmim)
        /*0050*/ 	.word	0x00000028


	//----- nvinfo : EIATTR_FRAME_SIZE
	.align		4
.L_17:
        /*0054*/ 	.byte	0x04, 0x11
        /*0056*/ 	.short	(.L_19 - .L_18)
	.align		4
.L_18:
        /*0058*/ 	.word	index@($__internal_0_$__cuda_sm20_div_rn_f64_full)
        /*005c*/ 	.word	0x00000000


	//----- nvinfo : EIATTR_FRAME_SIZE
	.align		4
.L_19:
        /*0060*/ 	.byte	0x04, 0x11
        /*0062*/ 	.short	(.L_21 - .L_20)
	.align		4
.L_20:
        /*0064*/ 	.word	index@(_Z12calculateMsrmimPdS_PmS_S_S_mmmim)
        /*0068*/ 	.word	0x00000000


	//----- nvinfo : EIATTR_MIN_STACK_SIZE
	.align		4
.L_21:
        /*006c*/ 	.byte	0x04, 0x12
        /*006e*/ 	.short	(.L_23 - .L_22)
	.align		4
.L_22:
        /*0070*/ 	.word	index@(_Z12calculateMsrmimPdS_PmS_S_S_mmmim)
        /*0074*/ 	.word	0x00000000


	//----- nvinfo : EIATTR_MIN_STACK_SIZE
	.align		4
.L_23:
        /*0078*/ 	.byte	0x04, 0x12
        /*007a*/ 	.short	(.L_25 - .L_24)
	.align		4
.L_24:
        /*007c*/ 	.word	index@(_Z18calculateColsMediamimPdPmS_mmim)
        /*0080*/ 	.word	0x00000000


	//----- nvinfo : EIATTR_MIN_STACK_SIZE
	.align		4
.L_25:
        /*0084*/ 	.byte	0x04, 0x12
        /*0086*/ 	.short	(.L_27 - .L_26)
	.align		4
.L_26:
        /*0088*/ 	.word	index@(_Z23calculateRowsTotalMediamiPdPmS_S_mmim)
        /*008c*/ 	.word	0x00000000
.L_27:


//--------------------- .nv.compat                --------------------------
	.section	.nv.compat,"",@"SHT_CUDA_COMPAT_INFO"
	.align	4
        /*0000*/ 	.byte	0x02, 0x09, 0x00, 0x00, 0x02, 0x02, 0x01, 0x00, 0x02, 0x05, 0x05, 0x00, 0x03, 0x07, 0x01, 0x01
        /*0010*/ 	.byte	0x02, 0x03, 0x00, 0x00, 0x02, 0x06, 0x01, 0x00, 0x04, 0x0b, 0x08, 0x00, 0x01, 0x00, 0x00, 0x00
        /*0020*/ 	.byte	0x00, 0x00, 0x00, 0x00


//--------------------- .nv.info._Z12calculateMsrmimPdS_PmS_S_S_mmmim --------------------------
	.section	.nv.info._Z12calculateMsrmimPdS_PmS_S_S_mmmim,"",@"SHT_CUDA_INFO"
	.sectionflags	@""
	.align	4


	//----- nvinfo : EIATTR_CUDA_API_VERSION
	.align		4
        /*0000*/ 	.byte	0x04, 0x37
        /*0002*/ 	.short	(.L_29 - .L_28)
.L_28:
        /*0004*/ 	.word	0x00000082


	//----- nvinfo : EIATTR_KPARAM_INFO
	.align		4
.L_29:
        /*0008*/ 	.byte	0x04, 0x17
        /*000a*/ 	.short	(.L_31 - .L_30)
.L_30:
        /*000c*/ 	.word	0x00000000
        /*0010*/ 	.short	0x000d
        /*0012*/ 	.short	0x0068
        /*0014*/ 	.byte	0x00, 0xf0, 0x21, 0x00


	//----- nvinfo : EIATTR_KPARAM_INFO
	.align		4
.L_31:
        /*0018*/ 	.byte	0x04, 0x17
        /*001a*/ 	.short	(.L_33 - .L_32)
.L_32:
        /*001c*/ 	.word	0x00000000
        /*0020*/ 	.short	0x000c
        /*0022*/ 	.short	0x0060
        /*0024*/ 	.byte	0x00, 0xf0, 0x11, 0x00


	//----- nvinfo : EIATTR_KPARAM_INFO
	.align		4
.L_33:
        /*0028*/ 	.byte	0x04, 0x17
        /*002a*/ 	.short	(.L_35 - .L_34)
.L_34:
        /*002c*/ 	.word	0x00000000
        /*0030*/ 	.short	0x000b
        /*0032*/ 	.short	0x0058
        /*0034*/ 	.byte	0x00, 0xf0, 0x21, 0x00


	//----- nvinfo : EIATTR_KPARAM_INFO
	.align		4
.L_35:
        /*0038*/ 	.byte	0x04, 0x17
        /*003a*/ 	.short	(.L_37 - .L_36)
.L_36:
        /*003c*/ 	.word	0x00000000
        /*0040*/ 	.short	0x000a
        /*0042*/ 	.short	0x0050
        /*0044*/ 	.byte	0x00, 0xf0, 0x21, 0x00


	//----- nvinfo : EIATTR_KPARAM_INFO
	.align		4
.L_37:
        /*0048*/ 	.byte	0x04, 0x17
        /*004a*/ 	.short	(.L_39 - .L_38)
.L_38:
        /*004c*/ 	.word	0x00000000
        /*0050*/ 	.short	0x0009
        /*0052*/ 	.short	0x0048
        /*0054*/ 	.byte	0x00, 0xf0, 0x21, 0x00


	//----- nvinfo : EIATTR_KPARAM_INFO
	.align		4
.L_39:
        /*0058*/ 	.byte	0x04, 0x17
        /*005a*/ 	.short	(.L_41 - .L_40)
.L_40:
        /*005c*/ 	.word	0x00000000
        /*0060*/ 	.short	0x0008
        /*0062*/ 	.short	0x0040
        /*0064*/ 	.byte	0x00, 0xf5, 0x21, 0x00


	//----- nvinfo : EIATTR_KPARAM_INFO
	.align		4
.L_41:
        /*0068*/ 	.byte	0x04, 0x17
        /*006a*/ 	.short	(.L_43 - .L_42)
.L_42:
        /*006c*/ 	.word	0x00000000
        /*0070*/ 	.short	0x0007
        /*0072*/ 	.short	0x0038
        /*0074*/ 	.byte	0x00, 0xf5, 0x21, 0x00


	//----- nvinfo : EIATTR_KPARAM_INFO
	.align		4
.L_43:
        /*0078*/ 	.byte	0x04, 0x17
        /*007a*/ 	.short	(.L_45 - .L_44)
.L_44:
        /*007c*/ 	.word	0x00000000
        /*0080*/ 	.short	0x0006
        /*0082*/ 	.short	0x0030
        /*0084*/ 	.byte	0x00, 0xf5, 0x21, 0x00


	//----- nvinfo : EIATTR_KPARAM_INFO
	.align		4
.L_45:
        /*0088*/ 	.byte	0x04, 0x17
        /*008a*/ 	.short	(.L_47 - .L_46)
.L_46:
        /*008c*/ 	.word	0x00000000
        /*0090*/ 	.short	0x0005
        /*0092*/ 	.short	0x0028
        /*0094*/ 	.byte	0x00, 0xf5, 0x21, 0x00


	//----- nvinfo : EIATTR_KPARAM_INFO
	.align		4
.L_47:
        /*0098*/ 	.byte	0x04, 0x17
        /*009a*/ 	.short	(.L_49 - .L_48)
.L_48:
        /*009c*/ 	.word	0x00000000
        /*00a0*/ 	.short	0x0004
        /*00a2*/ 	.short	0x0020
        /*00a4*/ 	.byte	0x00, 0xf5, 0x21, 0x00


	//----- nvinfo : EIATTR_KPARAM_INFO
	.align		4
.L_49:
        /*00a8*/ 	.byte	0x04, 0x17
        /*00aa*/ 	.short	(.L_51 - .L_50)
.L_50:
        /*00ac*/ 	.word	0x00000000
        /*00b0*/ 	.short	0x0003
        /*00b2*/ 	.short	0x0018
        /*00b4*/ 	.byte	0x00, 0xf5, 0x21, 0x00


	//----- nvinfo : EIATTR_KPARAM_INFO
	.align		4
.L_51:
        /*00b8*/ 	.byte	0x04, 0x17
        /*00ba*/ 	.short	(.L_53 - .L_52)
.L_52:
        /*00bc*/ 	.word	0x00000000
        /*00c0*/ 	.short	0x0002
        /*00c2*/ 	.short	0x0010
        /*00c4*/ 	.byte	0x00, 0xf0, 0x21, 0x00


	//----- nvinfo : EIATTR_KPARAM_INFO
	.align		4
.L_53:
        /*00c8*/ 	.byte	0x04, 0x17
        /*00ca*/ 	.short	(.L_55 - .L_54)
.L_54:
        /*00cc*/ 	.word	0x00000000
        /*00d0*/ 	.short	0x0001
        /*00d2*/ 	.short	0x0008
        /*00d4*/ 	.byte	0x00, 0xf0, 0x11, 0x00


	//----- nvinfo : EIATTR_KPARAM_INFO
	.align		4
.L_55:
        /*00d8*/ 	.byte	0x04, 0x17
        /*00da*/ 	.short	(.L_57 - .L_56)
.L_56:
        /*00dc*/ 	.word	0x00000000
        /*00e0*/ 	.short	0x0000
        /*00e2*/ 	.short	0x0000
        /*00e4*/ 	.byte	0x00, 0xf0, 0x21, 0x00


	//----- nvinfo : EIATTR_SPARSE_MMA_MASK
	.align		4
.L_57:
        /*00e8*/ 	.byte	0x03, 0x50
        /*00ea*/ 	.short	0x0000


	//----- nvinfo : EIATTR_MAXREG_COUNT
	.align		4
        /*00ec*/ 	.byte	0x03, 0x1b
        /*00ee*/ 	.short	0x00ff


	//----- nvinfo : EIATTR_NUM_BARRIERS
	.align		4
        /*00f0*/ 	.byte	0x02, 0x4c
        /*00f2*/ 	.byte	0x01
	.zero		1


	//----- nvinfo : EIATTR_MERCURY_ISA_VERSION
	.align		4
        /*00f4*/ 	.byte	0x03, 0x5f
        /*00f6*/ 	.short	0x0101


	//----- nvinfo : EIATTR_VRC_CTA_INIT_COUNT
	.align		4
        /*00f8*/ 	.byte	0x02, 0x4a
	.zero		1
	.zero		1


	//----- nvinfo : EIATTR_EXIT_INSTR_OFFSETS
	.align		4
        /*00fc*/ 	.byte	0x04, 0x1c
        /*00fe*/ 	.short	(.L_59 - .L_58)


	//   ....[0]....
.L_58:
        /*0100*/ 	.word	0x000000f0


	//   ....[1]....
        /*0104*/ 	.word	0x00001840


	//   ....[2]....
        /*0108*/ 	.word	0x00001b10


	//----- nvinfo : EIATTR_CRS_STACK_SIZE
	.align		4
.L_59:
        /*010c*/ 	.byte	0x04, 0x1e
        /*010e*/ 	.short	(.L_61 - .L_60)
.L_60:
        /*0110*/ 	.word	0x00000000


	//----- nvinfo : EIATTR_CBANK_PARAM_SIZE
	.align		4
.L_61:
        /*0114*/ 	.byte	0x03, 0x19
        /*0116*/ 	.short	0x0070


	//----- nvinfo : EIATTR_PARAM_CBANK
	.align		4
        /*0118*/ 	.byte	0x04, 0x0a
        /*011a*/ 	.short	(.L_63 - .L_62)
	.align		4
.L_62:
        /*011c*/ 	.word	index@(.nv.constant0._Z12calculateMsrmimPdS_PmS_S_S_mmmim)
        /*0120*/ 	.short	0x0380
        /*0122*/ 	.short	0x0070


	//----- nvinfo : EIATTR_SW_WAR
	.align		4
.L_63:
        /*0124*/ 	.byte	0x04, 0x36
        /*0126*/ 	.short	(.L_65 - .L_64)
.L_64:
        /*0128*/ 	.word	0x00000008
.L_65:


//--------------------- .nv.info._Z18calculateColsMediamimPdPmS_mmim --------------------------
	.section	.nv.info._Z18calculateColsMediamimPdPmS_mmim,"",@"SHT_CUDA_INFO"
	.sectionflags	@""
	.align	4


	//----- nvinfo : EIATTR_CUDA_API_VERSION
	.align		4
        /*0000*/ 	.byte	0x04, 0x37
        /*0002*/ 	.short	(.L_67 - .L_66)
.L_66:
        /*0004*/ 	.word	0x00000082


	//----- nvinfo : EIATTR_KPARAM_INFO
	.align		4
.L_67:
        /*0008*/ 	.byte	0x04, 0x17
        /*000a*/ 	.short	(.L_69 - .L_68)
.L_68:
        /*000c*/ 	.word	0x00000000
        /*0010*/ 	.short	0x0009
        /*0012*/ 	.short	0x0048
        /*0014*/ 	.byte	0x00, 0xf0, 0x21, 0x00


	//----- nvinfo : EIATTR_KPARAM_INFO
	.align		4
.L_69:
        /*0018*/ 	.byte	0x04, 0x17
        /*001a*/ 	.short	(.L_71 - .L_70)
.L_70:
        /*001c*/ 	.word	0x00000000
        /*0020*/ 	.short	0x0008
        /*0022*/ 	.short	0x0040
        /*0024*/ 	.byte	0x00, 0xf0, 0x11, 0x00


	//----- nvinfo : EIATTR_KPARAM_INFO
	.align		4
.L_71:
        /*0028*/ 	.byte	0x04, 0x17
        /*002a*/ 	.short	(.L_73 - .L_72)
.L_72:
        /*002c*/ 	.word	0x00000000
        /*0030*/ 	.short	0x0007
        /*0032*/ 	.short	0x0038
        /*0034*/ 	.byte	0x00, 0xf0, 0x21, 0x00


	//----- nvinfo : EIATTR_KPARAM_INFO
	.align		4
.L_73:
        /*0038*/ 	.byte	0x04, 0x17
        /*003a*/ 	.short	(.L_75 - .L_74)
.L_74:
        /*003c*/ 	.word	0x00000000
        /*0040*/ 	.short	0x0006
        /*0042*/ 	.short	0x0030
        /*0044*/ 	.byte	0x00, 0xf0, 0x21, 0x00


	//----- nvinfo : EIATTR_KPARAM_INFO
	.align		4
.L_75:
        /*0048*/ 	.byte	0x04, 0x17
        /*004a*/ 	.short	(.L_77 - .L_76)
.L_76:
        /*004c*/ 	.word	0x00000000
        /*0050*/ 	.short	0x0005
        /*0052*/ 	.short	0x0028
        /*0054*/ 	.byte	0x00, 0xf5, 0x21, 0x00


	//----- nvinfo : EIATTR_KPARAM_INFO
	.align		4
.L_77:
        /*0058*/ 	.byte	0x04, 0x17
        /*005a*/ 	.short	(.L_79 - .L_78)
.L_78:
        /*005c*/ 	.word	0x00000000
        /*0060*/ 	.short	0x0004
        /*0062*/ 	.short	0x0020
        /*0064*/ 	.byte	0x00, 0xf5, 0x21, 0x00


	//----- nvinfo : EIATTR_KPARAM_INFO
	.align		4
.L_79:
        /*0068*/ 	.byte	0x04, 0x17
        /*006a*/ 	.short	(.L_81 - .L_80)
.L_80:
        /*006c*/ 	.word	0x00000000
        /*0070*/ 	.short	0x0003
        /*0072*/ 	.short	0x0018
        /*0074*/ 	.byte	0x00, 0xf5, 0x21, 0x00


	//----- nvinfo : EIATTR_KPARAM_INFO
	.align		4
.L_81:
        /*0078*/ 	.byte	0x04, 0x17
        /*007a*/ 	.short	(.L_83 - .L_82)
.L_82:
        /*007c*/ 	.word	0x00000000
        /*0080*/ 	.short	0x0002
        /*0082*/ 	.short	0x0010
        /*0084*/ 	.byte	0x00, 0xf0, 0x21, 0x00


	//----- nvinfo : EIATTR_KPARAM_INFO
	.align		4
.L_83:
        /*0088*/ 	.byte	0x04, 0x17
        /*008a*/ 	.short	(.L_85 - .L_84)
.L_84:
        /*008c*/ 	.word	0x00000000
        /*0090*/ 	.short	0x0001
        /*0092*/ 	.short	0x0008
        /*0094*/ 	.byte	0x00, 0xf0, 0x11, 0x00


	//----- nvinfo : EIATTR_KPARAM_INFO
	.align		4
.L_85:
        /*0098*/ 	.byte	0x04, 0x17
        /*009a*/ 	.short	(.L_87 - .L_86)
.L_86:
        /*009c*/ 	.word	0x00000000
        /*00a0*/ 	.short	0x0000
        /*00a2*/ 	.short	0x0000
        /*00a4*/ 	.byte	0x00, 0xf0, 0x21, 0x00


	//----- nvinfo : EIATTR_SPARSE_MMA_MASK
	.align		4
.L_87:
        /*00a8*/ 	.byte	0x03, 0x50
        /*00aa*/ 	.short	0x0000


	//----- nvinfo : EIATTR_MAXREG_COUNT
	.align		4
        /*00ac*/ 	.byte	0x03, 0x1b
        /*00ae*/ 	.short	0x00ff


	//----- nvinfo : EIATTR_NUM_BARRIERS
	.align		4
        /*00b0*/ 	.byte	0x02, 0x4c
        /*00b2*/ 	.byte	0x01
	.zero		1


	//----- nvinfo : EIATTR_MERCURY_ISA_VERSION
	.align		4
        /*00b4*/ 	.byte	0x03, 0x5f
        /*00b6*/ 	.short	0x0101


	//----- nvinfo : EIATTR_VRC_CTA_INIT_COUNT
	.align		4
        /*00b8*/ 	.byte	0x02, 0x4a
	.zero		1
	.zero		1


	//----- nvinfo : EIATTR_EXIT_INSTR_OFFSETS
	.align		4
        /*00bc*/ 	.byte	0x04, 0x1c
        /*00be*/ 	.short	(.L_89 - .L_88)


	//   ....[0]....
.L_88:
        /*00c0*/ 	.word	0x000000f0


	//   ....[1]....
        /*00c4*/ 	.word	0x00000250


	//   ....[2]....
        /*00c8*/ 	.word	0x00000450


	//   ....[3]....
        /*00cc*/ 	.word	0x00000520


	//   ....[4]....
        /*00d0*/ 	.word	0x00000550


	//   ....[5]....
        /*00d4*/ 	.word	0x000005c0


	//   ....[6]....
        /*00d8*/ 	.word	0x000017e0


	//----- nvinfo : EIATTR_CRS_STACK_SIZE
	.align		4
.L_89:
        /*00dc*/ 	.byte	0x04, 0x1e
        /*00de*/ 	.short	(.L_91 - .L_90)
.L_90:
        /*00e0*/ 	.word	0x00000000


	//----- nvinfo : EIATTR_CBANK_PARAM_SIZE
	.align		4
.L_91:
        /*00e4*/ 	.byte	0x03, 0x19
        /*00e6*/ 	.short	0x0050


	//----- nvinfo : EIATTR_PARAM_CBANK
	.align		4
        /*00e8*/ 	.byte	0x04, 0x0a
        /*00ea*/ 	.short	(.L_93 - .L_92)
	.align		4
.L_92:
        /*00ec*/ 	.word	index@(.nv.constant0._Z18calculateColsMediamimPdPmS_mmim)
        /*00f0*/ 	.short	0x0380
        /*00f2*/ 	.short	0x0050


	//----- nvinfo : EIATTR_SW_WAR
	.align		4
.L_93:
        /*00f4*/ 	.byte	0x04, 0x36
        /*00f6*/ 	.short	(.L_95 - .L_94)
.L_94:
        /*00f8*/ 	.word	0x00000008
.L_95:


//--------------------- .nv.info._Z23calculateRowsTotalMediamiPdPmS_S_mmim --------------------------
	.section	.nv.info._Z23calculateRowsTotalMediamiPdPmS_S_mmim,"",@"SHT_CUDA_INFO"
	.sectionflags	@""
	.align	4


	//----- nvinfo : EIATTR_CUDA_API_VERSION
	.align		4
        /*0000*/ 	.byte	0x04, 0x37
        /*0002*/ 	.short	(.L_97 - .L_96)
.L_96:
        /*0004*/ 	.word	0x00000082


	//----- nvinfo : EIATTR_KPARAM_INFO
	.align		4
.L_97:
        /*0008*/ 	.byte	0x04, 0x17
        /*000a*/ 	.short	(.L_99 - .L_98)
.L_98:
        /*000c*/ 	.word	0x00000000
        /*0010*/ 	.short	0x0009
        /*0012*/ 	.short	0x0048
        /*0014*/ 	.byte	0x00, 0xf0, 0x21, 0x00


	//----- nvinfo : EIATTR_KPARAM_INFO
	.align		4
.L_99:
        /*0018*/ 	.byte	0x04, 0x17
        /*001a*/ 	.short	(.L_101 - .L_100)
.L_100:
        /*001c*/ 	.word	0x00000000
        /*0020*/ 	.short	0x0008
        /*0022*/ 	.short	0x0040
        /*0024*/ 	.byte	0x00, 0xf0, 0x11, 0x00


	//----- nvinfo : EIATTR_KPARAM_INFO
	.align		4
.L_101:
        /*0028*/ 	.byte	0x04, 0x17
        /*002a*/ 	.short	(.L_103 - .L_102)
.L_102:
        /*002c*/ 	.word	0x00000000
        /*0030*/ 	.short	0x0007
        /*0032*/ 	.short	0x0038
        /*0034*/ 	.byte	0x00, 0xf0, 0x21, 0x00


	//----- nvinfo : EIATTR_KPARAM_INFO
	.align		4
.L_103:
        /*0038*/ 	.byte	0x04, 0x17
        /*003a*/ 	.short	(.L_105 - .L_104)
.L_104:
        /*003c*/ 	.word	0x00000000
        /*0040*/ 	.short	0x0006
        /*0042*/ 	.short	0x0030
        /*0044*/ 	.byte	0x00, 0xf0, 0x21, 0x00


	//----- nvinfo : EIATTR_KPARAM_INFO
	.align		4
.L_105:
        /*0048*/ 	.byte	0x04, 0x17
        /*004a*/ 	.short	(.L_107 - .L_106)
.L_106:
        /*004c*/ 	.word	0x00000000
        /*0050*/ 	.short	0x0005
        /*0052*/ 	.short	0x0028
        /*0054*/ 	.byte	0x00, 0xf5, 0x21, 0x00


	//----- nvinfo : EIATTR_KPARAM_INFO
	.align		4
.L_107:
        /*0058*/ 	.byte	0x04, 0x17
        /*005a*/ 	.short	(.L_109 - .L_108)
.L_108:
        /*005c*/ 	.word	0x00000000
        /*0060*/ 	.short	0x0004
        /*0062*/ 	.short	0x0020
        /*0064*/ 	.byte	0x00, 0xf5, 0x21, 0x00


	//----- nvinfo : EIATTR_KPARAM_INFO
	.align		4
.L_109:
        /*0068*/ 	.byte	0x04, 0x17
        /*006a*/ 	.short	(.L_111 - .L_110)
.L_110:
        /*006c*/ 	.word	0x00000000
        /*0070*/ 	.short	0x0003
        /*0072*/ 	.short	0x0018
        /*0074*/ 	.byte	0x00, 0xf5, 0x21, 0x00


	//----- nvinfo : EIATTR_KPARAM_INFO
	.align		4
.L_111:
        /*0078*/ 	.byte	0x04, 0x17
        /*007a*/ 	.short	(.L_113 - .L_112)
.L_112:
        /*007c*/ 	.word	0x00000000
        /*0080*/ 	.short	0x0002
        /*0082*/ 	.short	0x0010
        /*0084*/ 	.byte	0x00, 0xf5, 0x21, 0x00


	//----- nvinfo : EIATTR_KPARAM_INFO
	.align		4
.L_113:
        /*0088*/ 	.byte	0x04, 0x17
        /*008a*/ 	.short	(.L_115 - .L_114)
.L_114:
        /*008c*/ 	.word	0x00000000
        /*0090*/ 	.short	0x0001
        /*0092*/ 	.short	0x0008
        /*0094*/ 	.byte	0x00, 0xf0, 0x11, 0x00


	//----- nvinfo : EIATTR_KPARAM_INFO
	.align		4
.L_115:
        /*0098*/ 	.byte	0x04, 0x17
        /*009a*/ 	.short	(.L_117 - .L_116)
.L_116:
        /*009c*/ 	.word	0x00000000
        /*00a0*/ 	.short	0x0000
        /*00a2*/ 	.short	0x0000
        /*00a4*/ 	.byte	0x00, 0xf0, 0x21, 0x00


	//----- nvinfo : EIATTR_SPARSE_MMA_MASK
	.align		4
.L_117:
        /*00a8*/ 	.byte	0x03, 0x50
        /*00aa*/ 	.short	0x0000


	//----- nvinfo : EIATTR_MAXREG_COUNT
	.align		4
        /*00ac*/ 	.byte	0x03, 0x1b
        /*00ae*/ 	.short	0x00ff


	//----- nvinfo : EIATTR_NUM_BARRIERS
	.align		4
        /*00b0*/ 	.byte	0x02, 0x4c
        /*00b2*/ 	.byte	0x01
	.zero		1


	//----- nvinfo : EIATTR_MERCURY_ISA_VERSION
	.align		4
        /*00b4*/ 	.byte	0x03, 0x5f
        /*00b6*/ 	.short	0x0101


	//----- nvinfo : EIATTR_VRC_CTA_INIT_COUNT
	.align		4
        /*00b8*/ 	.byte	0x02, 0x4a
	.zero		1
	.zero		1


	//----- nvinfo : EIATTR_EXIT_INSTR_OFFSETS
	.align		4
        /*00bc*/ 	.byte	0x04, 0x1c
        /*00be*/ 	.short	(.L_119 - .L_118)


	//   ....[0]....
.L_118:
        /*00c0*/ 	.word	0x000000f0


	//   ....[1]....
        /*00c4*/ 	.word	0x00001df0


	//   ....[2]....
        /*00c8*/ 	.word	0x00002080


	//----- nvinfo : EIATTR_CRS_STACK_SIZE
	.align		4
.L_119:
        /*00cc*/ 	.byte	0x04, 0x1e
        /*00ce*/ 	.short	(.L_121 - .L_120)
.L_120:
        /*00d0*/ 	.word	0x00000000


	//----- nvinfo : EIATTR_CBANK_PARAM_SIZE
	.align		4
.L_121:
        /*00d4*/ 	.byte	0x03, 0x19
        /*00d6*/ 	.short	0x0050


	//----- nvinfo : EIATTR_PARAM_CBANK
	.align		4
        /*00d8*/ 	.byte	0x04, 0x0a
        /*00da*/ 	.short	(.L_123 - .L_122)
	.align		4
.L_122:
        /*00dc*/ 	.word	index@(.nv.constant0._Z23calculateRowsTotalMediamiPdPmS_S_mmim)
        /*00e0*/ 	.short	0x0380
        /*00e2*/ 	.short	0x0050


	//----- nvinfo : EIATTR_SW_WAR
	.align		4
.L_123:
        /*00e4*/ 	.byte	0x04, 0x36
        /*00e6*/ 	.short	(.L_125 - .L_124)
.L_124:
        /*00e8*/ 	.word	0x00000008
.L_125:


//--------------------- .nv.callgraph             --------------------------
	.section	.nv.callgraph,"",@"SHT_CUDA_CALLGRAPH"
	.align	4
	.sectionentsize	8
	.align		4
        /*0000*/ 	.word	0x00000000
	.align		4
        /*0004*/ 	.word	0xffffffff
	.align		4
        /*0008*/ 	.word	0x00000000
	.align		4
        /*000c*/ 	.word	0xfffffffe
	.align		4
        /*0010*/ 	.word	0x00000000
	.align		4
        /*0014*/ 	.word	0xfffffffd
	.align		4
        /*0018*/ 	.word	0x00000000
	.align		4
        /*001c*/ 	.word	0xfffffffc


//--------------------- .nv.constant3             --------------------------
	.section	.nv.constant3,"a",@progbits
	.align	8
.nv.constant3:
	.type		rowsmBiclusters,@object
	.size		rowsmBiclusters,(colsmBiclusters - rowsmBiclusters)
rowsmBiclusters:
	.zero		8
	.type		colsmBiclusters,@object
	.size		colsmBiclusters,(rowsmExpression - colsmBiclusters)
colsmBiclusters:
	.zero		8
	.type		rowsmExpression,@object
	.size		rowsmExpression,(colsmExpression - rowsmExpression)
rowsmExpression:
	.zero		8
	.type		colsmExpression,@object
	.size		colsmExpression,(.L_3 - colsmExpression)
colsmExpression:
	.zero		8
.L_3:


//--------------------- .text._Z12calculateMsrmimPdS_PmS_S_S_mmmim --------------------------
	.section	.text._Z12calculateMsrmimPdS_PmS_S_S_mmmim,"ax",@progbits
	.align	128
        .global         _Z12calculateMsrmimPdS_PmS_S_S_mmmim
        .type           _Z12calculateMsrmimPdS_PmS_S_S_mmmim,@function
        .size           _Z12calculateMsrmimPdS_PmS_S_S_mmmim,(.L_x_56 - _Z12calculateMsrmimPdS_PmS_S_S_mmmim)
        .other          _Z12calculateMsrmimPdS_PmS_S_S_mmmim,@"STO_CUDA_ENTRY STV_DEFAULT"
_Z12calculateMsrmimPdS_PmS_S_S_mmmim:
.text._Z12calculateMsrmimPdS_PmS_S_S_mmmim:
[----:B------:R-:W-:Y:S01]  /*0000*/  LDC R1, c[0x0][0x37c] ;  /* 0x0000df00ff017b82 */ /* 0x000fe20000000800 */
[----:B------:R-:W0:Y:S07]  /*0010*/  LDCU UR6, c[0x0][0x3e0] ;  /* 0x00007c00ff0677ac */ /* 0x000e2e0008000800 */
[----:B------:R-:W1:Y:S01]  /*0020*/  S2UR UR4, SR_CTAID.X ;  /* 0x00000000000479c3 */ /* 0x000e620000002500 */
[----:B------:R-:W2:Y:S07]  /*0030*/  LDCU.64 UR8, c[0x0][0x3e8] ;  /* 0x00007d00ff0877ac */ /* 0x000eae0008000a00 */
[----:B------:R-:W3:Y:S01]  /*0040*/  LDC.64 R2, c[0x0][0x3d8] ;  /* 0x0000f600ff027b82 */ /* 0x000ee20000000a00 */
[----:B0-----:R-:W-:-:S04]  /*0050*/  UIADD3 UR6, UPT, UPT, UR6, -0x1, URZ ;  /* 0xffffffff06067890 */ /* 0x001fc8000fffe0ff */
[----:B------:R-:W-:-:S04]  /*0060*/  USHF.R.S32.HI UR5, URZ, 0x1f, UR6 ;  /* 0x0000001fff057899 */ /* 0x000fc80008011406 */
[----:B--2---:R-:W-:-:S03]  /*0070*/  UIMAD UR7, UR5, UR8, URZ ;  /* 0x00000008050772a4 */ /* 0x004fc6000f8e02ff */
[----:B------:R-:W-:Y:S01]  /*0080*/  UMOV UR5, URZ ;  /* 0x000000ff00057c82 */ /* 0x000fe20008000000 */
[----:B------:R-:W-:Y:S02]  /*0090*/  UIMAD UR7, UR6, UR9, UR7 ;  /* 0x00000009060772a4 */ /* 0x000fe4000f8e0207 */
[----:B-1----:R-:W-:-:S04]  /*00a0*/  UIMAD.WIDE.U32 UR4, UR6, UR8, UR4 ;  /* 0x00000008060472a5 */ /* 0x002fc8000f8e0004 */
[----:B------:R-:W-:Y:S02]  /*00b0*/  UIADD3 UR8, UPT, UPT, UR5, UR7, URZ ;  /* 0x0000000705087290 */ /* 0x000fe4000fffe0ff */
[----:B---3--:R-:W-:-:S04]  /*00c0*/  ISETP.LE.U32.AND P0, PT, R2, UR4, PT ;  /* 0x0000000402007c0c */ /* 0x008fc8000bf03070 */
[----:B------:R-:W-:-:S05]  /*00d0*/  IMAD.U32 R0, RZ, RZ, UR8 ;  /* 0x00000008ff007e24 */ /* 0x000fca000f8e00ff */
[----:B------:R-:W-:-:S13]  /*00e0*/  ISETP.GE.U32.AND.EX P0, PT, R0, R3, PT, P0 ;  /* 0x000000030000720c */ /* 0x000fda0003f06100 */
[----:B------:R-:W-:Y:S05]  /*00f0*/  @P0 EXIT ;  /* 0x000000000000094d */ /* 0x000fea0003800000 */
[----:B------:R-:W0:Y:S01]  /*0100*/  S2R R0, SR_TID.X ;  /* 0x0000000000007919 */ /* 0x000e220000002100 */
[----:B------:R-:W1:Y:S01]  /*0110*/  LDCU.64 UR14, c[0x0][0x358] ;  /* 0x00006b00ff0e77ac */ /* 0x000e620008000a00 */
[----:B------:R-:W2:Y:S01]  /*0120*/  LDCU.64 UR6, c[0x0][0x380] ;  /* 0x00007000ff0677ac */ /* 0x000ea20008000a00 */
[----:B0-----:R-:W-:-:S13]  /*0130*/  ISETP.NE.AND P0, PT, R0, RZ, PT ;  /* 0x000000ff0000720c */ /* 0x001fda0003f05270 */
[----:B------:R-:W0:Y:S08]  /*0140*/  @!P0 LDC.64 R2, c[0x3][0x8] ;  /* 0x00c00200ff028b82 */ /* 0x000e300000000a00 */
[----:B------:R-:W3:Y:S01]  /*0150*/  @!P0 LDC.64 R6, c[0x0][0x3a8] ;  /* 0x0000ea00ff068b82 */ /* 0x000ee20000000a00 */
[C---:B0-----:R-:W-:Y:S02]  /*0160*/  @!P0 IMAD R0, R2.reuse, UR8, RZ ;  /* 0x0000000802008c24 */ /* 0x041fe4000f8e02ff */
[----:B------:R-:W-:-:S04]  /*0170*/  @!P0 IMAD.WIDE.U32 R4, R2, UR4, RZ ;  /* 0x0000000402048c25 */ /* 0x000fc8000f8e00ff */
[----:B------:R-:W-:Y:S01]  /*0180*/  @!P0 IMAD R3, R3, UR4, R0 ;  /* 0x0000000403038c24 */ /* 0x000fe2000f8e0200 */
[----:B---3--:R-:W-:-:S03]  /*0190*/  @!P0 LEA R2, P1, R4, R6, 0x3 ;  /* 0x0000000604028211 */ /* 0x008fc600078218ff */
[----:B------:R-:W-:-:S05]  /*01a0*/  @!P0 IMAD.IADD R0, R5, 0x1, R3 ;  /* 0x0000000105008824 */ /* 0x000fca00078e0203 */
[----:B------:R-:W-:-:S05]  /*01b0*/  @!P0 LEA.HI.X R3, R4, R7, R0, 0x3, P1 ;  /* 0x0000000704038211 */ /* 0x000fca00008f1c00 */
[----:B-1----:R-:W3:Y:S04]  /*01c0*/  @!P0 LDG.E.64 R4, desc[UR14][R2.64] ;  /* 0x0000000e02048981 */ /* 0x002ee8000c1e1b00 */
[----:B------:R-:W3:Y:S01]  /*01d0*/  @!P0 LDG.E.64 R6, desc[UR14][R2.64+0x8] ;  /* 0x0000080e02068981 */ /* 0x000ee2000c1e1b00 */
[----:B------:R-:W-:Y:S01]  /*01e0*/  @!P0 MOV R0, 0x400 ;  /* 0x0000040000008802 */ /* 0x000fe20000000f00 */
[----:B--2---:R-:W-:Y:S01]  /*01f0*/  UISETP.NE.U32.AND UP0, UPT, UR6, URZ, UPT ;  /* 0x000000ff0600728c */ /* 0x004fe2000bf05070 */
[----:B------:R-:W-:Y:S01]  /*0200*/  CS2R R28, SRZ ;  /* 0x00000000001c7805 */ /* 0x000fe2000001ff00 */
[----:B------:R-:W0:Y:S02]  /*0210*/  @!P0 S2R R9, SR_CgaCtaId ;  /* 0x0000000000098919 */ /* 0x000e240000008800 */
[----:B------:R-:W-:Y:S01]  /*0220*/  UISETP.NE.AND.EX UP0, UPT, UR7, URZ, UPT, UP0 ;  /* 0x000000ff0700728c */ /* 0x000fe2000bf05300 */
[----:B0-----:R-:W-:-:S05]  /*0230*/  @!P0 LEA R9, R9, R0, 0x18 ;  /* 0x0000000009098211 */ /* 0x001fca00078ec0ff */
[----:B------:R0:W-:Y:S04]  /*0240*/  @!P0 STS.64 [R9+0x10], RZ ;  /* 0x000010ff09008388 */ /* 0x0001e80000000a00 */
[----:B---3--:R0:W-:Y:S01]  /*0250*/  @!P0 STS.128 [R9], R4 ;  /* 0x0000000409008388 */ /* 0x0081e20000000c00 */
[----:B------:R-:W-:Y:S06]  /*0260*/  BAR.SYNC.DEFER_BLOCKING 0x0 ;  /* 0x0000000000007b1d */ /* 0x000fec0000010000 */
[----:B------:R-:W-:Y:S05]  /*0270*/  BRA.U !UP0, `(.L_x_0) ;  /* 0x0000001508387547 */ /* 0x000fea000b800000 */
[----:B------:R-:W1:Y:S01]  /*0280*/  S2UR UR7, SR_CgaCtaId ;  /* 0x00000000000779c3 */ /* 0x000e620000008800 */
[----:B------:R-:W-:Y:S01]  /*0290*/  UMOV UR6, 0x400 ;  /* 0x0000040000067882 */ /* 0x000fe20000000000 */
[----:B------:R-:W2:Y:S01]  /*02a0*/  LDCU.64 UR10, c[0x0][0x3d0] ;  /* 0x00007a00ff0a77ac */ /* 0x000ea20008000a00 */
[----:B-1----:R-:W-:-:S09]  /*02b0*/  ULEA UR6, UR7, UR6, 0x18 ;  /* 0x0000000607067291 */ /* 0x002fd2000f8ec0ff */
[----:B------:R-:W1:Y:S01]  /*02c0*/  LDS.128 R12, [UR6] ;  /* 0x00000006ff0c7984 */ /* 0x000e620008000c00 */
[----:B--2---:R-:W-:-:S04]  /*02d0*/  UIMAD UR6, UR8, UR10, URZ ;  /* 0x0000000a080672a4 */ /* 0x004fc8000f8e02ff */
[----:B------:R-:W-:Y:S01]  /*02e0*/  UIMAD UR9, UR4, UR11, UR6 ;  /* 0x0000000b040972a4 */ /* 0x000fe2000f8e0206 */
[----:B-1----:R-:W-:-:S04]  /*02f0*/  ISETP.NE.U32.AND P0, PT, R14, RZ, PT ;  /* 0x000000ff0e00720c */ /* 0x002fc80003f05070 */
[----:B------:R-:W-:-:S13]  /*0300*/  ISETP.NE.AND.EX P0, PT, R15, RZ, PT, P0 ;  /* 0x000000ff0f00720c */ /* 0x000fda0003f05300 */
[----:B------:R-:W-:Y:S05]  /*0310*/  @!P0 BRA `(.L_x_0) ;  /* 0x0000001400108947 */ /* 0x000fea0003800000 */
[----:B------:R-:W1:Y:S01]  /*0320*/  LDC.64 R2, c[0x3][0x8] ;  /* 0x00c00200ff027b82 */ /* 0x000e620000000a00 */
[----:B------:R-:W-:Y:S01]  /*0330*/  BSSY.RECONVERGENT B0, `(.L_x_0) ;  /* 0x0000142000007945 */ /* 0x000fe20003800200 */
[----:B------:R-:W-:Y:S01]  /*0340*/  UIMAD.WIDE.U32 UR6, UR4, UR10, URZ ;  /* 0x0000000a040672a5 */ /* 0x000fe2000f8e00ff */
[----:B------:R-:W-:Y:S01]  /*0350*/  CS2R R28, SRZ ;  /* 0x00000000001c7805 */ /* 0x000fe2000001ff00 */
[C---:B-1----:R-:W-:Y:S02]  /*0360*/  IMAD R0, R2.reuse, UR8, RZ ;  /* 0x0000000802007c24 */ /* 0x042fe4000f8e02ff */
[----:B------:R-:W-:Y:S01]  /*0370*/  UIADD3 UR8, UPT, UPT, UR7, UR9, URZ ;  /* 0x0000000907087290 */ /* 0x000fe2000fffe0ff */
[----:B------:R-:W-:-:S04]  /*0380*/  IMAD.WIDE.U32 R10, R2, UR4, R12 ;  /* 0x00000004020a7c25 */ /* 0x000fc8000f8e000c */
[----:B0-----:R-:W-:Y:S02]  /*0390*/  IMAD R5, R3, UR4, R0 ;  /* 0x0000000403057c24 */ /* 0x001fe4000f8e0200 */
[----:B------:R-:W-:Y:S02]  /*03a0*/  IMAD.MOV.U32 R0, RZ, RZ, RZ ;  /* 0x000000ffff007224 */ /* 0x000fe400078e00ff */
[----:B------:R-:W-:Y:S02]  /*03b0*/  IMAD.MOV.U32 R3, RZ, RZ, RZ ;  /* 0x000000ffff037224 */ /* 0x000fe400078e00ff */
[----:B------:R-:W-:-:S07]  /*03c0*/  IMAD.IADD R2, R5, 0x1, R11 ;  /* 0x0000000105027824 */ /* 0x000fce00078e020b */
.L_x_7:
[----:B-----5:R-:W0:Y:S01]  /*03d0*/  S2R R7, SR_TID.X ;  /* 0x0000000000077919 */ /* 0x020e220000002100 */
[----:B------:R-:W0:Y:S01]  /*03e0*/  LDCU.64 UR10, c[0x0][0x380] ;  /* 0x00007000ff0a77ac */ /* 0x000e220008000a00 */
[----:B------:R-:W-:Y:S02]  /*03f0*/  IMAD.MOV.U32 R4, RZ, RZ, R0 ;  /* 0x000000ffff047224 */ /* 0x000fe400078e0000 */
[----:B------:R-:W-:Y:S02]  /*0400*/  IMAD.MOV.U32 R5, RZ, RZ, R3 ;  /* 0x000000ffff057224 */ /* 0x000fe400078e0003 */
[----:B0-----:R-:W-:-:S04]  /*0410*/  IMAD.WIDE.U32 R8, R7, UR10, R4 ;  /* 0x0000000a07087c25 */ /* 0x001fc8000f8e0004 */
[----:B------:R-:W-:Y:S01]  /*0420*/  IMAD R7, R7, UR11, R9 ;  /* 0x0000000b07077c24 */ /* 0x000fe2000f8e0209 */
[----:B------:R-:W-:-:S04]  /*0430*/  ISETP.GE.U32.AND P0, PT, R8, R12, PT ;  /* 0x0000000c0800720c */ /* 0x000fc80003f06070 */
[----:B------:R-:W-:-:S13]  /*0440*/  ISETP.GE.U32.AND.EX P0, PT, R7, R13, PT, P0 ;  /* 0x0000000d0700720c */ /* 0x000fda0003f06100 */
[----:B------:R-:W-:Y:S05]  /*0450*/  @P0 BRA `(.L_x_1) ;  /* 0x0000001000bc0947 */ /* 0x000fea0003800000 */
[----:B------:R-:W0:Y:S01]  /*0460*/  LDCU UR9, c[0x0][0x3e0] ;  /* 0x00007c00ff0977ac */ /* 0x000e220008000800 */
[----:B------:R-:W1:Y:S01]  /*0470*/  LDC.64 R16, c[0x3][0x8] ;  /* 0x00c00200ff107b82 */ /* 0x000e620000000a00 */
[----:B------:R-:W-:Y:S01]  /*0480*/  IMAD.MOV.U32 R9, RZ, RZ, R7 ;  /* 0x000000ffff097224 */ /* 0x000fe200078e0007 */
[----:B------:R-:W2:Y:S01]  /*0490*/  LDCU.64 UR12, c[0x0][0x3e8] ;  /* 0x00007d00ff0c77ac */ /* 0x000ea20008000a00 */
[----:B------:R-:W3:Y:S05]  /*04a0*/  LDCU.64 UR18, c[0x0][0x3a8] ;  /* 0x00007500ff1277ac */ /* 0x000eea0008000a00 */
[----:B------:R-:W4:Y:S01]  /*04b0*/  LDC.64 R4, c[0x0][0x3c8] ;  /* 0x0000f200ff047b82 */ /* 0x000f220000000a00 */
[----:B------:R-:W3:Y:S01]  /*04c0*/  LDCU.64 UR16, c[0x0][0x3b8] ;  /* 0x00007700ff1077ac */ /* 0x000ee20008000a00 */
[----:B0-----:R-:W-:-:S04]  /*04d0*/  UIADD3 UR9, UPT, UPT, UR9, -0x1, URZ ;  /* 0xffffffff09097890 */ /* 0x001fc8000fffe0ff */
[----:B------:R-:W-:Y:S01]  /*04e0*/  USHF.R.S32.HI UR10, URZ, 0x1f, UR9 ;  /* 0x0000001fff0a7899 */ /* 0x000fe20008011409 */
[----:B-1----:R-:W-:-:S03]  /*04f0*/  IMAD.WIDE.U32 R6, R16, UR4, R8 ;  /* 0x0000000410067c25 */ /* 0x002fc6000f8e0008 */
[----:B--2---:R-:W-:-:S04]  /*0500*/  UIMAD UR10, UR10, UR12, URZ ;  /* 0x0000000c0a0a72a4 */ /* 0x004fc8000f8e02ff */
[----:B------:R-:W-:Y:S01]  /*0510*/  UIMAD UR10, UR9, UR13, UR10 ;  /* 0x0000000d090a72a4 */ /* 0x000fe2000f8e020a */
[----:B------:R-:W0:Y:S01]  /*0520*/  LDCU.64 UR12, c[0x0][0x3b0] ;  /* 0x00007600ff0c77ac */ /* 0x000e220008000a00 */
[----:B----4-:R-:W-:Y:S02]  /*0530*/  IMAD.WIDE.U32 R8, R4, UR4, R8 ;  /* 0x0000000404087c25 */ /* 0x010fe4000f8e0008 */
[----:B------:R-:W-:-:S06]  /*0540*/  UIADD3 UR10, UPT, UPT, UR5, UR10, URZ ;  /* 0x0000000a050a7290 */ /* 0x000fcc000fffe0ff */
[----:B------:R-:W-:Y:S01]  /*0550*/  IMAD R18, R16, UR10, RZ ;  /* 0x0000000a10127c24 */ /* 0x000fe2000f8e02ff */
[----:B---3--:R-:W-:-:S03]  /*0560*/  LEA R16, P0, R6, UR18, 0x3 ;  /* 0x0000001206107c11 */ /* 0x008fc6000f8018ff */
[----:B------:R-:W-:-:S04]  /*0570*/  IMAD R17, R17, UR4, R18 ;  /* 0x0000000411117c24 */ /* 0x000fc8000f8e0212 */
[----:B------:R-:W-:Y:S01]  /*0580*/  IMAD.IADD R7, R17, 0x1, R7 ;  /* 0x0000000111077824 */ /* 0x000fe200078e0207 */
[----:B0-----:R-:W-:-:S04]  /*0590*/  ULEA UR12, UP0, UR4, UR12, 0x3 ;  /* 0x0000000c040c7291 */ /* 0x001fc8000f8018ff */
[----:B------:R-:W-:Y:S01]  /*05a0*/  LEA.HI.X R17, R6, UR19, R7, 0x3, P0 ;  /* 0x0000001306117c11 */ /* 0x000fe200080f1c07 */
[----:B------:R-:W-:Y:S01]  /*05b0*/  IMAD R6, R4, UR10, RZ ;  /* 0x0000000a04067c24 */ /* 0x000fe2000f8e02ff */
[----:B------:R-:W-:-:S03]  /*05c0*/  ULEA.HI.X UR13, UR4, UR13, UR10, 0x3, UP0 ;  /* 0x0000000d040d7291 */ /* 0x000fc600080f1c0a */
[----:B------:R-:W-:Y:S01]  /*05d0*/  IMAD R7, R5, UR4, R6 ;  /* 0x0000000405077c24 */ /* 0x000fe2000f8e0206 */
[----:B------:R-:W-:Y:S01]  /*05e0*/  LEA R6, P0, R8, UR16, 0x3 ;  /* 0x0000001008067c11 */ /* 0x000fe2000f8018ff */
[----:B------:R-:W2:Y:S01]  /*05f0*/  LDG.E.64 R4, desc[UR14][R16.64+0x10] ;  /* 0x0000100e10047981 */ /* 0x000ea2000c1e1b00 */
[----:B------:R-:W-:Y:S02]  /*0600*/  IMAD.U32 R18, RZ, RZ, UR12 ;  /* 0x0000000cff127e24 */ /* 0x000fe4000f8e00ff */
[----:B------:R-:W-:Y:S02]  /*0610*/  IMAD.IADD R7, R9, 0x1, R7 ;  /* 0x0000000109077824 */ /* 0x000fe400078e0207 */
[----:B------:R-:W-:-:S03]  /*0620*/  IMAD.U32 R19, RZ, RZ, UR13 ;  /* 0x0000000dff137e24 */ /* 0x000fc6000f8e00ff */
[----:B------:R-:W-:Y:S02]  /*0630*/  LEA.HI.X R7, R8, UR17, R7, 0x3, P0 ;  /* 0x0000001108077c11 */ /* 0x000fe400080f1c07 */
[----:B------:R0:W5:Y:S04]  /*0640*/  LDG.E.64 R8, desc[UR14][R18.64] ;  /* 0x0000000e12087981 */ /* 0x000168000c1e1b00 */
[----:B------:R-:W5:Y:S01]  /*0650*/  LDG.E.64 R6, desc[UR14][R6.64] ;  /* 0x0000000e06067981 */ /* 0x000f62000c1e1b00 */
[----:B------:R-:W-:Y:S02]  /*0660*/  ISETP.GE.U32.AND P0, PT, R14, 0x8, PT ;  /* 0x000000080e00780c */ /* 0x000fe40003f06070 */
[----:B------:R-:W-:Y:S02]  /*0670*/  CS2R R32, SRZ ;  /* 0x0000000000207805 */ /* 0x000fe4000001ff00 */
[----:B------:R-:W-:-:S02]  /*0680*/  ISETP.GE.U32.AND.EX P0, PT, R15, RZ, PT, P0 ;  /* 0x000000ff0f00720c */ /* 0x000fc40003f06100 */
[----:B--2---:R-:W-:-:S04]  /*0690*/  IADD3 R4, P1, PT, R4, -0x1, RZ ;  /* 0xffffffff04047810 */ /* 0x004fc80007f3e0ff */
[----:B------:R-:W-:-:S07]  /*06a0*/  IADD3.X R5, PT, PT, R5, -0x1, RZ, P1, !PT ;  /* 0xffffffff05057810 */ /* 0x000fce0000ffe4ff */
[----:B0-----:R-:W-:Y:S05]  /*06b0*/  @!P0 BRA `(.L_x_2) ;  /* 0x0000000400dc8947 */ /* 0x001fea0003800000 */
[----:B------:R-:W0:Y:S01]  /*06c0*/  LDCU.64 UR10, c[0x0][0x3c0] ;  /* 0x00007800ff0a77ac */ /* 0x000e220008000a00 */
[----:B------:R-:W1:Y:S01]  /*06d0*/  LDC.64 R16, c[0x0][0x3a8] ;  /* 0x0000ea00ff107b82 */ /* 0x000e620000000a00 */
[----:B------:R-:W-:Y:S01]  /*06e0*/  LOP3.LUT R32, R14, 0xfffffff8, RZ, 0xc0, !PT ;  /* 0xfffffff80e207812 */ /* 0x000fe200078ec0ff */
[----:B------:R-:W-:Y:S01]  /*06f0*/  IMAD.MOV.U32 R33, RZ, RZ, R15 ;  /* 0x000000ffff217224 */ /* 0x000fe200078e000f */
[----:B------:R-:W2:Y:S03]  /*0700*/  LDCU.64 UR12, c[0x3][0x18] ;  /* 0x00c00300ff0c77ac */ /* 0x000ea60008000a00 */
[----:B------:R-:W-:Y:S01]  /*0710*/  IMAD.MOV.U32 R34, RZ, RZ, R32 ;  /* 0x000000ffff227224 */ /* 0x000fe200078e0020 */
[----:B------:R-:W3:Y:S01]  /*0720*/  LDCU.64 UR16, c[0x0][0x3a0] ;  /* 0x00007400ff1077ac */ /* 0x000ee20008000a00 */
[----:B0-----:R-:W-:-:S04]  /*0730*/  ULEA UR10, UP0, UR6, UR10, 0x3 ;  /* 0x0000000a060a7291 */ /* 0x001fc8000f8018ff */
[----:B------:R-:W-:Y:S02]  /*0740*/  ULEA.HI.X UR11, UR6, UR11, UR8, 0x3, UP0 ;  /* 0x0000000b060b7291 */ /* 0x000fe400080f1c08 */
[----:B------:R-:W-:Y:S01]  /*0750*/  UIADD3 UR10, UP0, UPT, UR10, 0x20, URZ ;  /* 0x000000200a0a7890 */ /* 0x000fe2000ff1e0ff */
[----:B-1----:R-:W-:-:S03]  /*0760*/  LEA R16, P0, R10, R16, 0x3 ;  /* 0x000000100a107211 */ /* 0x002fc600078018ff */
[----:B------:R-:W-:Y:S01]  /*0770*/  UIADD3.X UR11, UPT, UPT, URZ, UR11, URZ, UP0, !UPT ;  /* 0x0000000bff0b7290 */ /* 0x000fe200087fe4ff */
[----:B------:R-:W-:Y:S01]  /*0780*/  IADD3 R16, P1, PT, R16, 0x28, RZ ;  /* 0x0000002810107810 */ /* 0x000fe20007f3e0ff */
[----:B------:R-:W-:Y:S01]  /*0790*/  IMAD.U32 R24, RZ, RZ, UR10 ;  /* 0x0000000aff187e24 */ /* 0x000fe2000f8e00ff */
[----:B------:R-:W-:-:S03]  /*07a0*/  LEA.HI.X R17, R10, R17, R2, 0x3, P0 ;  /* 0x000000110a117211 */ /* 0x000fc600000f1c02 */
[----:B------:R-:W-:Y:S02]  /*07b0*/  IMAD.U32 R25, RZ, RZ, UR11 ;  /* 0x0000000bff197e24 */ /* 0x000fe4000f8e00ff */
[----:B--23--:R-:W-:-:S07]  /*07c0*/  IMAD.X R17, RZ, RZ, R17, P1 ;  /* 0x000000ffff117224 */ /* 0x00cfce00008e0611 */
.L_x_3:
[----:B------:R-:W2:Y:S04]  /*07d0*/  LDG.E.64 R22, desc[UR14][R16.64+-0x18] ;  /* 0xffffe80e10167981 */ /* 0x000ea8000c1e1b00 */
[----:B------:R-:W3:Y:S01]  /*07e0*/  LDG.E.64 R20, desc[UR14][R16.64+-0x10] ;  /* 0xfffff00e10147981 */ /* 0x000ee2000c1e1b00 */
[----:B------:R-:W-:-:S04]  /*07f0*/  IMAD R35, R5, UR12, RZ ;  /* 0x0000000c05237c24 */ /* 0x000fc8000f8e02ff */
[C---:B------:R-:W-:Y:S02]  /*0800*/  IMAD R35, R4.reuse, UR13, R35 ;  /* 0x0000000d04237c24 */ /* 0x040fe4000f8e0223 */
[----:B--2---:R-:W-:-:S04]  /*0810*/  IMAD.WIDE.U32 R22, R4, UR12, R22 ;  /* 0x0000000c04167c25 */ /* 0x004fc8000f8e0016 */
[----:B------:R-:W-:Y:S01]  /*0820*/  IMAD.IADD R19, R23, 0x1, R35 ;  /* 0x0000000117137824 */ /* 0x000fe200078e0223 */
[----:B------:R-:W-:-:S04]  /*0830*/  LEA R18, P0, R22, UR16, 0x3 ;  /* 0x0000001016127c11 */ /* 0x000fc8000f8018ff */
[----:B------:R-:W-:-:S05]  /*0840*/  LEA.HI.X R19, R22, UR17, R19, 0x3, P0 ;  /* 0x0000001116137c11 */ /* 0x000fca00080f1c13 */
[----:B------:R0:W2:Y:S02]  /*0850*/  LDG.E.64 R26, desc[UR14][R18.64+-0x8] ;  /* 0xfffff80e121a7981 */ /* 0x0000a4000c1e1b00 */
[----:B0-----:R-:W-:Y:S02]  /*0860*/  IMAD.MOV.U32 R18, RZ, RZ, R24 ;  /* 0x000000ffff127224 */ /* 0x001fe400078e0018 */
[----:B------:R-:W-:-:S05]  /*0870*/  IMAD.MOV.U32 R19, RZ, RZ, R25 ;  /* 0x000000ffff137224 */ /* 0x000fca00078e0019 */
[----:B------:R-:W4:Y:S01]  /*0880*/  LDG.E.64 R22, desc[UR14][R18.64+-0x20] ;  /* 0xffffe00e12167981 */ /* 0x000f22000c1e1b00 */
[----:B---3--:R-:W-:-:S04]  /*0890*/  IMAD.WIDE.U32 R20, R4, UR12, R20 ;  /* 0x0000000c04147c25 */ /* 0x008fc8000f8e0014 */
[----:B------:R-:W-:Y:S01]  /*08a0*/  IMAD.IADD R21, R35, 0x1, R21 ;  /* 0x0000000123157824 */ /* 0x000fe200078e0215 */
[----:B------:R-:W-:-:S04]  /*08b0*/  LEA R36, P0, R20, UR16, 0x3 ;  /* 0x0000001014247c11 */ /* 0x000fc8000f8018ff */
[----:B------:R-:W-:Y:S02]  /*08c0*/  LEA.HI.X R37, R20, UR17, R21, 0x3, P0 ;  /* 0x0000001114257c11 */ /* 0x000fe400080f1c15 */
[----:B------:R-:W3:Y:S04]  /*08d0*/  LDG.E.64 R20, desc[UR14][R16.64+-0x8] ;  /* 0xfffff80e10147981 */ /* 0x000ee8000c1e1b00 */
[----:B------:R-:W3:Y:S01]  /*08e0*/  LDG.E.64 R24, desc[UR14][R36.64+-0x8] ;  /* 0xfffff80e24187981 */ /* 0x000ee2000c1e1b00 */
[----:B--2--5:R-:W-:-:S08]  /*08f0*/  DADD R26, -R6, R26 ;  /* 0x00000000061a7229 */ /* 0x024fd0000000011a */
[----:B----4-:R-:W-:Y:S01]  /*0900*/  DADD R26, R26, -R22 ;  /* 0x000000001a1a7229 */ /* 0x010fe20000000816 */
[----:B------:R-:W2:Y:S01]  /*0910*/  LDG.E.64 R22, desc[UR14][R18.64+-0x18] ;  /* 0xffffe80e12167981 */ /* 0x000ea2000c1e1b00 */
[----:B---3--:R-:W-:-:S04]  /*0920*/  IMAD.WIDE.U32 R20, R4, UR12, R20 ;  /* 0x0000000c04147c25 */ /* 0x008fc8000f8e0014 */
[----:B------:R-:W-:Y:S01]  /*0930*/  IMAD.IADD R21, R35, 0x1, R21 ;  /* 0x0000000123157824 */ /* 0x000fe200078e0215 */
[----:B------:R-:W-:-:S04]  /*0940*/  LEA R30, P0, R20, UR16, 0x3 ;  /* 0x00000010141e7c11 */ /* 0x000fc8000f8018ff */
[----:B------:R-:W-:Y:S02]  /*0950*/  LEA.HI.X R31, R20, UR17, R21, 0x3, P0 ;  /* 0x00000011141f7c11 */ /* 0x000fe400080f1c15 */
[----:B------:R-:W3:Y:S01]  /*0960*/  LDG.E.64 R20, desc[UR14][R16.64] ;  /* 0x0000000e10147981 */ /* 0x000ee2000c1e1b00 */
[----:B------:R-:W-:Y:S02]  /*0970*/  DADD R26, R8, R26 ;  /* 0x00000000081a7229 */ /* 0x000fe4000000001a */
[----:B------:R-:W-:-:S06]  /*0980*/  DADD R24, -R6, R24 ;  /* 0x0000000006187229 */ /* 0x000fcc0000000118 */
[----:B------:R-:W-:Y:S02]  /*0990*/  DFMA R28, R26, R26, R28 ;  /* 0x0000001a1a1c722b */ /* 0x000fe4000000001c */
[----:B------:R-:W4:Y:S01]  /*09a0*/  LDG.E.64 R26, desc[UR14][R30.64+-0x8] ;  /* 0xfffff80e1e1a7981 */ /* 0x000f22000c1e1b00 */
[----:B--2---:R-:W-:-:S03]  /*09b0*/  DADD R22, R24, -R22 ;  /* 0x0000000018167229 */ /* 0x004fc60000000816 */
[----:B------:R-:W2:Y:S01]  /*09c0*/  LDG.E.64 R24, desc[UR14][R18.64+-0x10] ;  /* 0xfffff00e12187981 */ /* 0x000ea2000c1e1b00 */
[----:B---3--:R-:W-:-:S04]  /*09d0*/  IMAD.WIDE.U32 R20, R4, UR12, R20 ;  /* 0x0000000c04147c25 */ /* 0x008fc8000f8e0014 */
[----:B------:R-:W-:Y:S01]  /*09e0*/  IMAD.IADD R21, R35, 0x1, R21 ;  /* 0x0000000123157824 */ /* 0x000fe200078e0215 */
[----:B------:R-:W-:-:S04]  /*09f0*/  LEA R36, P0, R20, UR16, 0x3 ;  /* 0x0000001014247c11 */ /* 0x000fc8000f8018ff */
[----:B------:R-:W-:Y:S02]  /*0a00*/  LEA.HI.X R37, R20, UR17, R21, 0x3, P0 ;  /* 0x0000001114257c11 */ /* 0x000fe400080f1c15 */
[----:B------:R-:W3:Y:S01]  /*0a10*/  LDG.E.64 R20, desc[UR14][R16.64+0x8] ;  /* 0x0000080e10147981 */ /* 0x000ee2000c1e1b00 */
[----:B------:R-:W-:Y:S02]  /*0a20*/  DADD R22, R8, R22 ;  /* 0x0000000008167229 */ /* 0x000fe40000000016 */
[----:B----4-:R-:W-:-:S06]  /*0a30*/  DADD R26, -R6, R26 ;  /* 0x00000000061a7229 */ /* 0x010fcc000000011a */
[----:B------:R-:W-:Y:S01]  /*0a40*/  DFMA R22, R22, R22, R28 ;  /* 0x000000161616722b */ /* 0x000fe2000000001c */
[----:B------:R-:W4:Y:S01]  /*0a50*/  LDG.E.64 R28, desc[UR14][R36.64+-0x8] ;  /* 0xfffff80e241c7981 */ /* 0x000f22000c1e1b00 */
[----:B--2---:R-:W-:-:S03]  /*0a60*/  DADD R26, R26, -R24 ;  /* 0x000000001a1a7229 */ /* 0x004fc60000000818 */
[----:B------:R-:W2:Y:S05]  /*0a70*/  LDG.E.64 R24, desc[UR14][R18.64+-0x8] ;  /* 0xfffff80e12187981 */ /* 0x000eaa000c1e1b00 */
[----:B------:R-:W-:-:S08]  /*0a80*/  DADD R26, R8, R26 ;  /* 0x00000000081a7229 */ /* 0x000fd0000000001a */
[----:B------:R-:W-:Y:S01]  /*0a90*/  DFMA R26, R26, R26, R22 ;  /* 0x0000001a1a1a722b */ /* 0x000fe20000000016 */
[----:B---3--:R-:W-:-:S04]  /*0aa0*/  IMAD.WIDE.U32 R20, R4, UR12, R20 ;  /* 0x0000000c04147c25 */ /* 0x008fc8000f8e0014 */
[----:B------:R-:W-:Y:S01]  /*0ab0*/  IMAD.IADD R21, R35, 0x1, R21 ;  /* 0x0000000123157824 */ /* 0x000fe200078e0215 */
[----:B------:R-:W-:-:S04]  /*0ac0*/  LEA R30, P0, R20, UR16, 0x3 ;  /* 0x00000010141e7c11 */ /* 0x000fc8000f8018ff */
[----:B------:R-:W-:Y:S01]  /*0ad0*/  LEA.HI.X R31, R20, UR17, R21, 0x3, P0 ;  /* 0x00000011141f7c11 */ /* 0x000fe200080f1c15 */
[----:B----4-:R-:W-:Y:S01]  /*0ae0*/  DADD R28, -R6, R28 ;  /* 0x00000000061c7229 */ /* 0x010fe2000000011c */
[----:B------:R-:W3:Y:S04]  /*0af0*/  LDG.E.64 R20, desc[UR14][R16.64+0x10] ;  /* 0x0000100e10147981 */ /* 0x000ee8000c1e1b00 */
[----:B------:R-:W4:Y:S03]  /*0b00*/  LDG.E.64 R22, desc[UR14][R30.64+-0x8] ;  /* 0xfffff80e1e167981 */ /* 0x000f26000c1e1b00 */
[----:B--2---:R-:W-:Y:S01]  /*0b10*/  DADD R28, R28, -R24 ;  /* 0x000000001c1c7229 */ /* 0x004fe20000000818 */
[----:B------:R-:W2:Y:S07]  /*0b20*/  LDG.E.64 R24, desc[UR14][R18.64] ;  /* 0x0000000e12187981 */ /* 0x000eae000c1e1b00 */
[----:B------:R-:W-:-:S08]  /*0b30*/  DADD R28, R8, R28 ;  /* 0x00000000081c7229 */ /* 0x000fd0000000001c */
[----:B------:R-:W-:Y:S02]  /*0b40*/  DFMA R26, R28, R28, R26 ;  /* 0x0000001c1c1a722b */ /* 0x000fe4000000001a */
[----:B------:R-:W2:Y:S01]  /*0b50*/  LDG.E.64 R28, desc[UR14][R16.64+0x18] ;  /* 0x0000180e101c7981 */ /* 0x000ea2000c1e1b00 */
[----:B---3--:R-:W-:Y:S01]  /*0b60*/  IMAD.WIDE.U32 R20, R4, UR12, R20 ;  /* 0x0000000c04147c25 */ /* 0x008fe2000f8e0014 */
[----:B----4-:R-:W-:-:S03]  /*0b70*/  DADD R22, -R6, R22 ;  /* 0x0000000006167229 */ /* 0x010fc60000000116 */
[----:B------:R-:W-:-:S05]  /*0b80*/  IMAD.IADD R21, R35, 0x1, R21 ;  /* 0x0000000123157824 */ /* 0x000fca00078e0215 */
[----:B--2---:R-:W-:Y:S01]  /*0b90*/  DADD R24, R22, -R24 ;  /* 0x0000000016187229 */ /* 0x004fe20000000818 */
[----:B------:R-:W-:-:S04]  /*0ba0*/  LEA R22, P0, R20, UR16, 0x3 ;  /* 0x0000001014167c11 */ /* 0x000fc8000f8018ff */
[----:B------:R-:W-:Y:S02]  /*0bb0*/  LEA.HI.X R23, R20, UR17, R21, 0x3, P0 ;  /* 0x0000001114177c11 */ /* 0x000fe400080f1c15 */
[----:B------:R-:W2:Y:S01]  /*0bc0*/  LDG.E.64 R20, desc[UR14][R16.64+0x20] ;  /* 0x0000200e10147981 */ /* 0x000ea2000c1e1b00 */
[----:B------:R-:W-:-:S03]  /*0bd0*/  DADD R24, R8, R24 ;  /* 0x0000000008187229 */ /* 0x000fc60000000018 */
[----:B------:R-:W3:Y:S05]  /*0be0*/  LDG.E.64 R22, desc[UR14][R22.64+-0x8] ;  /* 0xfffff80e16167981 */ /* 0x000eea000c1e1b00 */
[----:B------:R-:W-:Y:S01]  /*0bf0*/  DFMA R24, R24, R24, R26 ;  /* 0x000000181818722b */ /* 0x000fe2000000001a */
[----:B------:R-:W4:Y:S01]  /*0c00*/  LDG.E.64 R26, desc[UR14][R18.64+0x8] ;  /* 0x0000080e121a7981 */ /* 0x000f22000c1e1b00 */
[----:B------:R-:W-:-:S04]  /*0c10*/  IMAD.WIDE.U32 R28, R4, UR12, R28 ;  /* 0x0000000c041c7c25 */ /* 0x000fc8000f8e001c */
[----:B------:R-:W-:Y:S01]  /*0c20*/  IMAD.IADD R29, R35, 0x1, R29 ;  /* 0x00000001231d7824 */ /* 0x000fe200078e021d */
[----:B------:R-:W-:-:S04]  /*0c30*/  LEA R30, P0, R28, UR16, 0x3 ;  /* 0x000000101c1e7c11 */ /* 0x000fc8000f8018ff */
[----:B------:R-:W-:-:S06]  /*0c40*/  LEA.HI.X R31, R28, UR17, R29, 0x3, P0 ;  /* 0x000000111c1f7c11 */ /* 0x000fcc00080f1c1d */
[----:B------:R-:W4:Y:S01]  /*0c50*/  LDG.E.64 R30, desc[UR14][R30.64+-0x8] ;  /* 0xfffff80e1e1e7981 */ /* 0x000f22000c1e1b00 */
[----:B--2---:R-:W-:-:S04]  /*0c60*/  IMAD.WIDE.U32 R20, R4, UR12, R20 ;  /* 0x0000000c04147c25 */ /* 0x004fc8000f8e0014 */
[----:B------:R-:W-:Y:S01]  /*0c70*/  IMAD.IADD R35, R35, 0x1, R21 ;  /* 0x0000000123237824 */ /* 0x000fe200078e0215 */
[----:B------:R-:W-:-:S04]  /*0c80*/  LEA R28, P0, R20, UR16, 0x3 ;  /* 0x00000010141c7c11 */ /* 0x000fc8000f8018ff */
[----:B------:R-:W-:Y:S01]  /*0c90*/  LEA.HI.X R29, R20, UR17, R35, 0x3, P0 ;  /* 0x00000011141d7c11 */ /* 0x000fe200080f1c23 */
[----:B---3--:R-:W-:Y:S01]  /*0ca0*/  DADD R22, -R6, R22 ;  /* 0x0000000006167229 */ /* 0x008fe20000000116 */
[----:B------:R-:W2:Y:S04]  /*0cb0*/  LDG.E.64 R20, desc[UR14][R18.64+0x10] ;  /* 0x0000100e12147981 */ /* 0x000ea8000c1e1b00 */
[----:B------:R-:W3:Y:S03]  /*0cc0*/  LDG.E.64 R28, desc[UR14][R28.64+-0x8] ;  /* 0xfffff80e1c1c7981 */ /* 0x000ee6000c1e1b00 */
[----:B----4-:R-:W-:Y:S02]  /*0cd0*/  DADD R26, R22, -R26 ;  /* 0x00000000161a7229 */ /* 0x010fe4000000081a */
[----:B------:R-:W4:Y:S01]  /*0ce0*/  LDG.E.64 R22, desc[UR14][R18.64+0x18] ;  /* 0x0000180e12167981 */ /* 0x000f22000c1e1b00 */
[----:B------:R-:W-:-:S05]  /*0cf0*/  DADD R36, -R6, R30 ;  /* 0x0000000006247229 */ /* 0x000fca000000011e */
[----:B------:R-:W-:Y:S01]  /*0d00*/  DADD R26, R8, R26 ;  /* 0x00000000081a7229 */ /* 0x000fe2000000001a */
[----:B------:R-:W-:-:S04]  /*0d10*/  IADD3 R34, P0, PT, R34, -0x8, RZ ;  /* 0xfffffff822227810 */ /* 0x000fc80007f1e0ff */
[----:B------:R-:W-:Y:S02]  /*0d20*/  IADD3.X R33, PT, PT, R33, -0x1, RZ, P0, !PT ;  /* 0xffffffff21217810 */ /* 0x000fe400007fe4ff */
[----:B------:R-:W-:Y:S01]  /*0d30*/  ISETP.NE.U32.AND P0, PT, R34, RZ, PT ;  /* 0x000000ff2200720c */ /* 0x000fe20003f05070 */
[----:B------:R-:W-:-:S03]  /*0d40*/  DFMA R24, R26, R26, R24 ;  /* 0x0000001a1a18722b */ /* 0x000fc60000000018 */
[----:B------:R-:W-:Y:S02]  /*0d50*/  ISETP.NE.AND.EX P0, PT, R33, RZ, PT, P0 ;  /* 0x000000ff2100720c */ /* 0x000fe40003f05300 */
[----:B------:R-:W-:-:S05]  /*0d60*/  IADD3 R16, P2, PT, R16, 0x40, RZ ;  /* 0x0000004010107810 */ /* 0x000fca0007f5e0ff */
[----:B------:R-:W-:Y:S01]  /*0d70*/  IMAD.X R17, RZ, RZ, R17, P2 ;  /* 0x000000ffff117224 */ /* 0x000fe200010e0611 */
[----:B--2---:R-:W-:Y:S02]  /*0d80*/  DADD R20, R36, -R20 ;  /* 0x0000000024147229 */ /* 0x004fe40000000814 */
[----:B---3--:R-:W-:-:S06]  /*0d90*/  DADD R36, -R6, R28 ;  /* 0x0000000006247229 */ /* 0x008fcc000000011c */
[----:B------:R-:W-:Y:S02]  /*0da0*/  DADD R20, R8, R20 ;  /* 0x0000000008147229 */ /* 0x000fe40000000014 */
[----:B----4-:R-:W-:-:S06]  /*0db0*/  DADD R22, R36, -R22 ;  /* 0x0000000024167229 */ /* 0x010fcc0000000816 */
[----:B------:R-:W-:Y:S02]  /*0dc0*/  DFMA R20, R20, R20, R24 ;  /* 0x000000141414722b */ /* 0x000fe40000000018 */
[----:B------:R-:W-:Y:S01]  /*0dd0*/  DADD R22, R8, R22 ;  /* 0x0000000008167229 */ /* 0x000fe20000000016 */
[----:B------:R-:W-:-:S05]  /*0de0*/  IADD3 R24, P1, PT, R18, 0x40, RZ ;  /* 0x0000004012187810 */ /* 0x000fca0007f3e0ff */
[----:B------:R-:W-:Y:S02]  /*0df0*/  IMAD.X R25, RZ, RZ, R19, P1 ;  /* 0x000000ffff197224 */ /* 0x000fe400008e0613 */
[----:B------:R-:W-:Y:S01]  /*0e00*/  DFMA R28, R22, R22, R20 ;  /* 0x00000016161c722b */ /* 0x000fe20000000014 */
[----:B------:R-:W-:Y:S10]  /*0e10*/  @P0 BRA `(.L_x_3) ;  /* 0xfffffff8006c0947 */ /* 0x000ff4000383ffff */
[----:B------:R-:W-:-:S07]  /*0e20*/  IMAD.MOV.U32 R33, RZ, RZ, R15 ;  /* 0x000000ffff217224 */ /* 0x000fce00078e000f */
.L_x_2:
[----:B------:R-:W-:-:S04]  /*0e30*/  LOP3.LUT R16, R14, 0x7, RZ, 0xc0, !PT ;  /* 0x000000070e107812 */ /* 0x000fc800078ec0ff */
[----:B------:R-:W-:-:S04]  /*0e40*/  ISETP.NE.U32.AND P0, PT, R16, RZ, PT ;  /* 0x000000ff1000720c */ /* 0x000fc80003f05070 */
[----:B------:R-:W-:-:S13]  /*0e50*/  ISETP.NE.AND.EX P0, PT, RZ, RZ, PT, P0 ;  /* 0x000000ffff00720c */ /* 0x000fda0003f05300 */
[----:B------:R-:W-:Y:S05]  /*0e60*/  @!P0 BRA `(.L_x_4) ;  /* 0x0000000800208947 */ /* 0x000fea0003800000 */
[----:B------:R-:W-:-:S04]  /*0e70*/  IADD3 R16, P1, PT, R16, -0x1, RZ ;  /* 0xffffffff10107810 */ /* 0x000fc80007f3e0ff */
[----:B------:R-:W-:Y:S01]  /*0e80*/  ISETP.GE.U32.AND P0, PT, R16, 0x3, PT ;  /* 0x000000031000780c */ /* 0x000fe20003f06070 */
[----:B------:R-:W-:-:S05]  /*0e90*/  IMAD.X R16, RZ, RZ, -0x1, P1 ;  /* 0xffffffffff107424 */ /* 0x000fca00008e06ff */
[----:B------:R-:W-:-:S13]  /*0ea0*/  ISETP.GE.U32.AND.EX P0, PT, R16, RZ, PT, P0 ;  /* 0x000000ff1000720c */ /* 0x000fda0003f06100 */
[----:B------:R-:W-:Y:S05]  /*0eb0*/  @!P0 BRA `(.L_x_5) ;  /* 0x0000000000ec8947 */ /* 0x000fea0003800000 */
[----:B------:R-:W-:Y:S01]  /*0ec0*/  IADD3 R16, P0, PT, R32, R10, RZ ;  /* 0x0000000a20107210 */ /* 0x000fe20007f1e0ff */
[----:B------:R-:W0:Y:S04]  /*0ed0*/  LDCU.64 UR10, c[0x3][0x18] ;  /* 0x00c00300ff0a77ac */ /* 0x000e280008000a00 */
[----:B------:R-:W-:Y:S01]  /*0ee0*/  IMAD.X R17, R33, 0x1, R2, P0 ;  /* 0x0000000121117824 */ /* 0x000fe200000e0602 */
[C---:B------:R-:W-:Y:S01]  /*0ef0*/  LEA R36, P0, R16.reuse, UR18, 0x3 ;  /* 0x0000001210247c11 */ /* 0x040fe2000f8018ff */
[----:B------:R-:W1:Y:S03]  /*0f00*/  LDCU.64 UR12, c[0x0][0x3a0] ;  /* 0x00007400ff0c77ac */ /* 0x000e660008000a00 */
[----:B------:R-:W-:-:S02]  /*0f10*/  LEA.HI.X R37, R16, UR19, R17, 0x3, P0 ;  /* 0x0000001310257c11 */ /* 0x000fc400080f1c11 */
[----:B------:R-:W2:Y:S03]  /*0f20*/  LDC.64 R16, c[0x0][0x3c0] ;  /* 0x0000f000ff107b82 */ /* 0x000ea60000000a00 */
[----:B------:R-:W3:Y:S04]  /*0f30*/  LDG.E.64 R18, desc[UR14][R36.64+0x10] ;  /* 0x0000100e24127981 */ /* 0x000ee8000c1e1b00 */
[----:B------:R-:W4:Y:S01]  /*0f40*/  LDG.E.64 R20, desc[UR14][R36.64+0x18] ;  /* 0x0000180e24147981 */ /* 0x000f22000c1e1b00 */
[----:B0-----:R-:W-:-:S03]  /*0f50*/  IMAD R35, R5, UR10, RZ ;  /* 0x0000000a05237c24 */ /* 0x001fc6000f8e02ff */
[----:B------:R-:W4:Y:S01]  /*0f60*/  LDG.E.64 R24, desc[UR14][R36.64+0x20] ;  /* 0x0000200e24187981 */ /* 0x000f22000c1e1b00 */
[----:B------:R-:W-:-:S03]  /*0f70*/  IMAD R35, R4, UR11, R35 ;  /* 0x0000000b04237c24 */ /* 0x000fc6000f8e0223 */
[----:B------:R-:W4:Y:S01]  /*0f80*/  LDG.E.64 R26, desc[UR14][R36.64+0x28] ;  /* 0x0000280e241a7981 */ /* 0x000f22000c1e1b00 */
[----:B---3--:R-:W-:-:S04]  /*0f90*/  IMAD.WIDE.U32 R18, R4, UR10, R18 ;  /* 0x0000000a04127c25 */ /* 0x008fc8000f8e0012 */
[----:B------:R-:W-:Y:S01]  /*0fa0*/  IMAD.IADD R23, R35, 0x1, R19 ;  /* 0x0000000123177824 */ /* 0x000fe200078e0213 */
[----:B-1----:R-:W-:Y:S02]  /*0fb0*/  LEA R30, P0, R18, UR12, 0x3 ;  /* 0x0000000c121e7c11 */ /* 0x002fe4000f8018ff */
[----:B------:R-:W-:Y:S02]  /*0fc0*/  IADD3 R19, P1, PT, R32, UR6, RZ ;  /* 0x0000000620137c10 */ /* 0x000fe4000ff3e0ff */
[----:B------:R-:W-:Y:S02]  /*0fd0*/  LEA.HI.X R31, R18, UR13, R23, 0x3, P0 ;  /* 0x0000000d121f7c11 */ /* 0x000fe400080f1c17 */
[----:B------:R-:W-:Y:S02]  /*0fe0*/  IADD3.X R18, PT, PT, R33, UR8, RZ, P1, !PT ;  /* 0x0000000821127c10 */ /* 0x000fe40008ffe4ff */
[C---:B--2---:R-:W-:Y:S02]  /*0ff0*/  LEA R16, P0, R19.reuse, R16, 0x3 ;  /* 0x0000001013107211 */ /* 0x044fe400078018ff */
[----:B------:R-:W2:Y:S01]  /*1000*/  LDG.E.64 R30, desc[UR14][R30.64+-0x8] ;  /* 0xfffff80e1e1e7981 */ /* 0x000ea2000c1e1b00 */
[----:B----4-:R-:W-:Y:S01]  /*1010*/  IMAD.WIDE.U32 R20, R4, UR10, R20 ;  /* 0x0000000a04147c25 */ /* 0x010fe2000f8e0014 */
[----:B------:R-:W-:-:S03]  /*1020*/  LEA.HI.X R17, R19, R17, R18, 0x3, P0 ;  /* 0x0000001113117211 */ /* 0x000fc600000f1c12 */
[----:B------:R-:W-:Y:S01]  /*1030*/  IMAD.IADD R19, R35, 0x1, R21 ;  /* 0x0000000123137824 */ /* 0x000fe200078e0215 */
[C---:B------:R-:W-:Y:S01]  /*1040*/  LEA R18, P0, R20.reuse, UR12, 0x3 ;  /* 0x0000000c14127c11 */ /* 0x040fe2000f8018ff */
[----:B------:R-:W3:Y:S03]  /*1050*/  LDG.E.64 R22, desc[UR14][R16.64] ;  /* 0x0000000e10167981 */ /* 0x000ee6000c1e1b00 */
[----:B------:R-:W-:Y:S02]  /*1060*/  LEA.HI.X R19, R20, UR13, R19, 0x3, P0 ;  /* 0x0000000d14137c11 */ /* 0x000fe400080f1c13 */
[----:B------:R-:W4:Y:S04]  /*1070*/  LDG.E.64 R20, desc[UR14][R16.64+0x8] ;  /* 0x0000080e10147981 */ /* 0x000f28000c1e1b00 */
[----:B------:R-:W4:Y:S01]  /*1080*/  LDG.E.64 R18, desc[UR14][R18.64+-0x8] ;  /* 0xfffff80e12127981 */ /* 0x000f22000c1e1b00 */
[----:B------:R-:W-:-:S04]  /*1090*/  IMAD.WIDE.U32 R24, R4, UR10, R24 ;  /* 0x0000000a04187c25 */ /* 0x000fc8000f8e0018 */
[----:B------:R-:W-:Y:S02]  /*10a0*/  IMAD.IADD R25, R35, 0x1, R25 ;  /* 0x0000000123197824 */ /* 0x000fe400078e0219 */
[----:B------:R-:W-:-:S04]  /*10b0*/  IMAD.WIDE.U32 R26, R4, UR10, R26 ;  /* 0x0000000a041a7c25 */ /* 0x000fc8000f8e001a */
[----:B------:R-:W-:Y:S01]  /*10c0*/  IMAD.IADD R35, R35, 0x1, R27 ;  /* 0x0000000123237824 */ /* 0x000fe200078e021b */
[----:B--2--5:R-:W-:-:S08]  /*10d0*/  DADD R30, -R6, R30 ;  /* 0x00000000061e7229 */ /* 0x024fd0000000011e */
[----:B---3--:R-:W-:Y:S01]  /*10e0*/  DADD R22, R30, -R22 ;  /* 0x000000001e167229 */ /* 0x008fe20000000816 */
[----:B------:R-:W-:-:S04]  /*10f0*/  LEA R30, P0, R24, UR12, 0x3 ;  /* 0x0000000c181e7c11 */ /* 0x000fc8000f8018ff */
[----:B------:R-:W-:Y:S02]  /*1100*/  LEA.HI.X R31, R24, UR13, R25, 0x3, P0 ;  /* 0x0000000d181f7c11 */ /* 0x000fe400080f1c19 */
[----:B------:R-:W-:Y:S01]  /*1110*/  LEA R24, P0, R26, UR12, 0x3 ;  /* 0x0000000c1a187c11 */ /* 0x000fe2000f8018ff */
[----:B----4-:R-:W-:-:S03]  /*1120*/  DADD R18, -R6, R18 ;  /* 0x0000000006127229 */ /* 0x010fc60000000112 */
[----:B------:R-:W2:Y:S01]  /*1130*/  LDG.E.64 R30, desc[UR14][R30.64+-0x8] ;  /* 0xfffff80e1e1e7981 */ /* 0x000ea2000c1e1b00 */
[----:B------:R-:W-:-:S03]  /*1140*/  LEA.HI.X R25, R26, UR13, R35, 0x3, P0 ;  /* 0x0000000d1a197c11 */ /* 0x000fc600080f1c23 */
[----:B------:R-:W3:Y:S01]  /*1150*/  LDG.E.64 R26, desc[UR14][R16.64+0x18] ;  /* 0x0000180e101a7981 */ /* 0x000ee2000c1e1b00 */
[----:B------:R-:W-:-:S03]  /*1160*/  DADD R20, R18, -R20 ;  /* 0x0000000012147229 */ /* 0x000fc60000000814 */
[----:B------:R-:W4:Y:S04]  /*1170*/  LDG.E.64 R18, desc[UR14][R16.64+0x10] ;  /* 0x0000100e10127981 */ /* 0x000f28000c1e1b00 */
[----:B------:R-:W3:Y:S01]  /*1180*/  LDG.E.64 R24, desc[UR14][R24.64+-0x8] ;  /* 0xfffff80e18187981 */ /* 0x000ee2000c1e1b00 */
[C---:B------:R-:W-:Y:S02]  /*1190*/  DADD R22, R8.reuse, R22 ;  /* 0x0000000008167229 */ /* 0x040fe40000000016 */
[----:B------:R-:W-:-:S06]  /*11a0*/  DADD R20, R8, R20 ;  /* 0x0000000008147229 */ /* 0x000fcc0000000014 */
[----:B------:R-:W-:-:S08]  /*11b0*/  DFMA R22, R22, R22, R28 ;  /* 0x000000161616722b */ /* 0x000fd0000000001c */
[----:B------:R-:W-:Y:S01]  /*11c0*/  DFMA R22, R20, R20, R22 ;  /* 0x000000141416722b */ /* 0x000fe20000000016 */
[----:B------:R-:W-:-:S05]  /*11d0*/  IADD3 R32, P0, PT, R32, 0x4, RZ ;  /* 0x0000000420207810 */ /* 0x000fca0007f1e0ff */
[----:B------:R-:W-:Y:S01]  /*11e0*/  IMAD.X R33, RZ, RZ, R33, P0 ;  /* 0x000000ffff217224 */ /* 0x000fe200000e0621 */
[----:B--2---:R-:W-:-:S08]  /*11f0*/  DADD R34, -R6, R30 ;  /* 0x0000000006227229 */ /* 0x004fd0000000011e */
[----:B----4-:R-:W-:Y:S02]  /*1200*/  DADD R18, R34, -R18 ;  /* 0x0000000022127229 */ /* 0x010fe40000000812 */
[----:B---3--:R-:W-:-:S06]  /*1210*/  DADD R28, -R6, R24 ;  /* 0x00000000061c7229 */ /* 0x008fcc0000000118 */
[----:B------:R-:W-:Y:S02]  /*1220*/  DADD R18, R8, R18 ;  /* 0x0000000008127229 */ /* 0x000fe40000000012 */
[----:B------:R-:W-:-:S06]  /*1230*/  DADD R26, R28, -R26 ;  /* 0x000000001c1a7229 */ /* 0x000fcc000000081a */
[----:B------:R-:W-:Y:S02]  /*1240*/  DFMA R22, R18, R18, R22 ;  /* 0x000000121216722b */ /* 0x000fe40000000016 */
[----:B------:R-:W-:-:S08]  /*1250*/  DADD R26, R8, R26 ;  /* 0x00000000081a7229 */ /* 0x000fd0000000001a */
[----:B------:R-:W-:-:S11]  /*1260*/  DFMA R28, R26, R26, R22 ;  /* 0x0000001a1a1c722b */ /* 0x000fd60000000016 */
.L_x_5:
[----:B------:R-:W-:-:S04]  /*1270*/  LOP3.LUT R17, R14, 0x3, RZ, 0xc0, !PT ;  /* 0x000000030e117812 */ /* 0x000fc800078ec0ff */
[----:B------:R-:W-:-:S04]  /*1280*/  ISETP.NE.U32.AND P0, PT, R17, RZ, PT ;  /* 0x000000ff1100720c */ /* 0x000fc80003f05070 */
[----:B------:R-:W-:-:S13]  /*1290*/  ISETP.NE.AND.EX P0, PT, RZ, RZ, PT, P0 ;  /* 0x000000ffff00720c */ /* 0x000fda0003f05300 */
[----:B------:R-:W-:Y:S05]  /*12a0*/  @!P0 BRA `(.L_x_4) ;  /* 0x0000000400108947 */ /* 0x000fea0003800000 */
[----:B------:R-:W-:Y:S02]  /*12b0*/  ISETP.NE.U32.AND P1, PT, R17, 0x1, PT ;  /* 0x000000011100780c */ /* 0x000fe40003f25070 */
[----:B------:R-:W-:Y:S02]  /*12c0*/  LOP3.LUT R16, R14, 0x1, RZ, 0xc0, !PT ;  /* 0x000000010e107812 */ /* 0x000fe400078ec0ff */
[----:B------:R-:W-:Y:S02]  /*12d0*/  ISETP.NE.AND.EX P1, PT, RZ, RZ, PT, P1 ;  /* 0x000000ffff00720c */ /* 0x000fe40003f25310 */
[----:B------:R-:W-:-:S04]  /*12e0*/  ISETP.NE.U32.AND P0, PT, R16, 0x1, PT ;  /* 0x000000011000780c */ /* 0x000fc80003f05070 */
[----:B------:R-:W-:-:S07]  /*12f0*/  ISETP.NE.U32.AND.EX P0, PT, RZ, RZ, PT, P0 ;  /* 0x000000ffff00720c */ /* 0x000fce0003f05100 */
[----:B------:R-:W-:Y:S06]  /*1300*/  @!P1 BRA `(.L_x_6) ;  /* 0x0000000000949947 */ /* 0x000fec0003800000 */
[----:B------:R-:W-:Y:S01]  /*1310*/  IADD3 R16, P1, PT, R32, R10, RZ ;  /* 0x0000000a20107210 */ /* 0x000fe20007f3e0ff */
[----:B------:R-:W0:Y:S01]  /*1320*/  LDCU.64 UR10, c[0x3][0x18] ;  /* 0x00c00300ff0a77ac */ /* 0x000e220008000a00 */
[----:B------:R-:W1:Y:S03]  /*1330*/  LDC.64 R18, c[0x0][0x3c0] ;  /* 0x0000f000ff127b82 */ /* 0x000e660000000a00 */
[----:B------:R-:W-:Y:S01]  /*1340*/  IMAD.X R17, R33, 0x1, R2, P1 ;  /* 0x0000000121117824 */ /* 0x000fe200008e0602 */
[C---:B------:R-:W-:Y:S01]  /*1350*/  LEA R24, P1, R16.reuse, UR18, 0x3 ;  /* 0x0000001210187c11 */ /* 0x040fe2000f8218ff */
[----:B------:R-:W2:Y:S03]  /*1360*/  LDCU.64 UR12, c[0x0][0x3a0] ;  /* 0x00007400ff0c77ac */ /* 0x000ea60008000a00 */
[----:B------:R-:W-:-:S05]  /*1370*/  LEA.HI.X R25, R16, UR19, R17, 0x3, P1 ;  /* 0x0000001310197c11 */ /* 0x000fca00088f1c11 */
[----:B------:R-:W3:Y:S04]  /*1380*/  LDG.E.64 R16, desc[UR14][R24.64+0x10] ;  /* 0x0000100e18107981 */ /* 0x000ee8000c1e1b00 */
[----:B------:R-:W4:Y:S01]  /*1390*/  LDG.E.64 R20, desc[UR14][R24.64+0x18] ;  /* 0x0000180e18147981 */ /* 0x000f22000c1e1b00 */
[----:B0-----:R-:W-:-:S04]  /*13a0*/  IMAD R23, R5, UR10, RZ ;  /* 0x0000000a05177c24 */ /* 0x001fc8000f8e02ff */
[C---:B------:R-:W-:Y:S02]  /*13b0*/  IMAD R27, R4.reuse, UR11, R23 ;  /* 0x0000000b041b7c24 */ /* 0x040fe4000f8e0217 */
[----:B---3--:R-:W-:-:S04]  /*13c0*/  IMAD.WIDE.U32 R16, R4, UR10, R16 ;  /* 0x0000000a04107c25 */ /* 0x008fc8000f8e0010 */
[C---:B------:R-:W-:Y:S01]  /*13d0*/  IMAD.IADD R23, R27.reuse, 0x1, R17 ;  /* 0x000000011b177824 */ /* 0x040fe200078e0211 */
[----:B--2---:R-:W-:Y:S01]  /*13e0*/  LEA R22, P1, R16, UR12, 0x3 ;  /* 0x0000000c10167c11 */ /* 0x004fe2000f8218ff */
[----:B----4-:R-:W-:Y:S01]  /*13f0*/  IMAD.WIDE.U32 R20, R4, UR10, R20 ;  /* 0x0000000a04147c25 */ /* 0x010fe2000f8e0014 */
[----:B------:R-:W-:Y:S02]  /*1400*/  IADD3 R17, P2, PT, R32, UR6, RZ ;  /* 0x0000000620117c10 */ /* 0x000fe4000ff5e0ff */
[----:B------:R-:W-:Y:S01]  /*1410*/  LEA.HI.X R23, R16, UR13, R23, 0x3, P1 ;  /* 0x0000000d10177c11 */ /* 0x000fe200088f1c17 */
[----:B------:R-:W-:Y:S01]  /*1420*/  IMAD.IADD R27, R27, 0x1, R21 ;  /* 0x000000011b1b7824 */ /* 0x000fe200078e0215 */
[----:B------:R-:W-:Y:S02]  /*1430*/  IADD3.X R24, PT, PT, R33, UR8, RZ, P2, !PT ;  /* 0x0000000821187c10 */ /* 0x000fe400097fe4ff */
[C---:B-1----:R-:W-:Y:S02]  /*1440*/  LEA R18, P1, R17.reuse, R18, 0x3 ;  /* 0x0000001211127211 */ /* 0x042fe400078218ff */
[----:B------:R-:W-:Y:S01]  /*1450*/  LEA R16, P2, R20, UR12, 0x3 ;  /* 0x0000000c14107c11 */ /* 0x000fe2000f8418ff */
[----:B------:R-:W2:Y:S01]  /*1460*/  LDG.E.64 R22, desc[UR14][R22.64+-0x8] ;  /* 0xfffff80e16167981 */ /* 0x000ea2000c1e1b00 */
[----:B------:R-:W-:-:S02]  /*1470*/  LEA.HI.X R19, R17, R19, R24, 0x3, P1 ;  /* 0x0000001311137211 */ /* 0x000fc400008f1c18 */
[----:B------:R-:W-:-:S03]  /*1480*/  LEA.HI.X R17, R20, UR13, R27, 0x3, P2 ;  /* 0x0000000d14117c11 */ /* 0x000fc600090f1c1b */
[----:B------:R-:W3:Y:S04]  /*1490*/  LDG.E.64 R20, desc[UR14][R18.64] ;  /* 0x0000000e12147981 */ /* 0x000ee8000c1e1b00 */
[----:B------:R-:W4:Y:S04]  /*14a0*/  LDG.E.64 R16, desc[UR14][R16.64+-0x8] ;  /* 0xfffff80e10107981 */ /* 0x000f28000c1e1b00 */
[----:B------:R-:W4:Y:S01]  /*14b0*/  LDG.E.64 R24, desc[UR14][R18.64+0x8] ;  /* 0x0000080e12187981 */ /* 0x000f22000c1e1b00 */
[----:B------:R-:W-:-:S05]  /*14c0*/  IADD3 R32, P1, PT, R32, 0x2, RZ ;  /* 0x0000000220207810 */ /* 0x000fca0007f3e0ff */
[----:B------:R-:W-:Y:S01]  /*14d0*/  IMAD.X R33, RZ, RZ, R33, P1 ;  /* 0x000000ffff217224 */ /* 0x000fe200008e0621 */
[----:B--2--5:R-:W-:-:S08]  /*14e0*/  DADD R26, -R6, R22 ;  /* 0x00000000061a7229 */ /* 0x024fd00000000116 */
[----:B---3--:R-:W-:Y:S02]  /*14f0*/  DADD R20, R26, -R20 ;  /* 0x000000001a147229 */ /* 0x008fe40000000814 */
[----:B----4-:R-:W-:-:S06]  /*1500*/  DADD R30, -R6, R16 ;  /* 0x00000000061e7229 */ /* 0x010fcc0000000110 */
[----:B------:R-:W-:Y:S02]  /*1510*/  DADD R20, R8, R20 ;  /* 0x0000000008147229 */ /* 0x000fe40000000014 */
[----:B------:R-:W-:-:S06]  /*1520*/  DADD R24, R30, -R24 ;  /* 0x000000001e187229 */ /* 0x000fcc0000000818 */
[----:B------:R-:W-:Y:S02]  /*1530*/  DFMA R28, R20, R20, R28 ;  /* 0x00000014141c722b */ /* 0x000fe4000000001c */
[----:B------:R-:W-:-:S08]  /*1540*/  DADD R24, R8, R24 ;  /* 0x0000000008187229 */ /* 0x000fd00000000018 */
[----:B------:R-:W-:-:S11]  /*1550*/  DFMA R28, R24, R24, R28 ;  /* 0x00000018181c722b */ /* 0x000fd6000000001c */
.L_x_6:
[----:B------:R-:W-:Y:S05]  /*1560*/  @P0 BRA `(.L_x_4) ;  /* 0x0000000000600947 */ /* 0x000fea0003800000 */
[----:B------:R-:W-:Y:S01]  /*1570*/  IADD3 R16, P0, PT, R32, R10, RZ ;  /* 0x0000000a20107210 */ /* 0x000fe20007f1e0ff */
[----:B------:R-:W0:Y:S04]  /*1580*/  LDCU.64 UR10, c[0x3][0x18] ;  /* 0x00c00300ff0a77ac */ /* 0x000e280008000a00 */
[----:B------:R-:W-:Y:S01]  /*1590*/  IMAD.X R17, R33, 0x1, R2, P0 ;  /* 0x0000000121117824 */ /* 0x000fe200000e0602 */
[C---:B------:R-:W-:Y:S01]  /*15a0*/  LEA R18, P0, R16.reuse, UR18, 0x3 ;  /* 0x0000001210127c11 */ /* 0x040fe2000f8018ff */
[----:B------:R-:W1:Y:S03]  /*15b0*/  LDCU.64 UR12, c[0x0][0x3a0] ;  /* 0x00007400ff0c77ac */ /* 0x000e660008000a00 */
[----:B------:R-:W-:-:S02]  /*15c0*/  LEA.HI.X R19, R16, UR19, R17, 0x3, P0 ;  /* 0x0000001310137c11 */ /* 0x000fc400080f1c11 */
[----:B------:R-:W2:Y:S04]  /*15d0*/  LDC.64 R16, c[0x0][0x3c0] ;  /* 0x0000f000ff107b82 */ /* 0x000ea80000000a00 */
[----:B------:R-:W3:Y:S01]  /*15e0*/  LDG.E.64 R18, desc[UR14][R18.64+0x10] ;  /* 0x0000100e12127981 */ /* 0x000ee2000c1e1b00 */
[----:B------:R-:W-:Y:S01]  /*15f0*/  IADD3 R32, P1, PT, R32, UR6, RZ ;  /* 0x0000000620207c10 */ /* 0x000fe2000ff3e0ff */
[----:B0-----:R-:W-:-:S04]  /*1600*/  IMAD R5, R5, UR10, RZ ;  /* 0x0000000a05057c24 */ /* 0x001fc8000f8e02ff */
[C---:B------:R-:W-:Y:S02]  /*1610*/  IMAD R21, R4.reuse, UR11, R5 ;  /* 0x0000000b04157c24 */ /* 0x040fe4000f8e0205 */
[----:B---3--:R-:W-:Y:S01]  /*1620*/  IMAD.WIDE.U32 R4, R4, UR10, R18 ;  /* 0x0000000a04047c25 */ /* 0x008fe2000f8e0012 */
[----:B------:R-:W-:-:S03]  /*1630*/  IADD3.X R18, PT, PT, R33, UR8, RZ, P1, !PT ;  /* 0x0000000821127c10 */ /* 0x000fc60008ffe4ff */
[----:B------:R-:W-:Y:S01]  /*1640*/  IMAD.IADD R5, R21, 0x1, R5 ;  /* 0x0000000115057824 */ /* 0x000fe200078e0205 */
[----:B-1----:R-:W-:-:S04]  /*1650*/  LEA R20, P0, R4, UR12, 0x3 ;  /* 0x0000000c04147c11 */ /* 0x002fc8000f8018ff */
[----:B------:R-:W-:Y:S02]  /*1660*/  LEA.HI.X R21, R4, UR13, R5, 0x3, P0 ;  /* 0x0000000d04157c11 */ /* 0x000fe400080f1c05 */
[----:B--2---:R-:W-:-:S03]  /*1670*/  LEA R16, P0, R32, R16, 0x3 ;  /* 0x0000001020107211 */ /* 0x004fc600078018ff */
[----:B------:R-:W2:Y:S01]  /*1680*/  LDG.E.64 R4, desc[UR14][R20.64+-0x8] ;  /* 0xfffff80e14047981 */ /* 0x000ea2000c1e1b00 */
[----:B------:R-:W-:-:S06]  /*1690*/  LEA.HI.X R17, R32, R17, R18, 0x3, P0 ;  /* 0x0000001120117211 */ /* 0x000fcc00000f1c12 */
[----:B------:R-:W3:Y:S01]  /*16a0*/  LDG.E.64 R16, desc[UR14][R16.64] ;  /* 0x0000000e10107981 */ /* 0x000ee2000c1e1b00 */
[----:B--2--5:R-:W-:-:S08]  /*16b0*/  DADD R4, -R6, R4 ;  /* 0x0000000006047229 */ /* 0x024fd00000000104 */
[----:B---3--:R-:W-:-:S08]  /*16c0*/  DADD R4, R4, -R16 ;  /* 0x0000000004047229 */ /* 0x008fd00000000810 */
[----:B------:R-:W-:-:S08]  /*16d0*/  DADD R4, R8, R4 ;  /* 0x0000000008047229 */ /* 0x000fd00000000004 */
[----:B------:R-:W-:-:S11]  /*16e0*/  DFMA R28, R4, R4, R28 ;  /* 0x00000004041c722b */ /* 0x000fd6000000001c */
.L_x_4:
[----:B------:R-:W0:Y:S01]  /*16f0*/  LDCU.64 UR10, c[0x0][0x380] ;  /* 0x00007000ff0a77ac */ /* 0x000e220008000a00 */
[----:B------:R-:W-:-:S05]  /*1700*/  IADD3 R0, P0, PT, R0, 0x1, RZ ;  /* 0x0000000100007810 */ /* 0x000fca0007f1e0ff */
[----:B------:R-:W-:Y:S01]  /*1710*/  IMAD.X R3, RZ, RZ, R3, P0 ;  /* 0x000000ffff037224 */ /* 0x000fe200000e0603 */
[----:B0-----:R-:W-:-:S04]  /*1720*/  ISETP.NE.U32.AND P0, PT, R0, UR10, PT ;  /* 0x0000000a00007c0c */ /* 0x001fc8000bf05070 */
[----:B------:R-:W-:-:S13]  /*1730*/  ISETP.NE.AND.EX P0, PT, R3, UR11, PT, P0 ;  /* 0x0000000b03007c0c */ /* 0x000fda000bf05300 */
[----:B------:R-:W-:Y:S05]  /*1740*/  @P0 BRA `(.L_x_7) ;  /* 0xffffffec00200947 */ /* 0x000fea000383ffff */
.L_x_1:
[----:B------:R-:W-:Y:S05]  /*1750*/  BSYNC.RECONVERGENT B0 ;  /* 0x0000000000007941 */ /* 0x000fea0003800200 */
.L_x_0:
[----:B------:R-:W1:Y:S01]  /*1760*/  S2R R0, SR_TID.X ;  /* 0x0000000000007919 */ /* 0x000e620000002100 */
[----:B------:R-:W2:Y:S01]  /*1770*/  S2UR UR8, SR_CgaCtaId ;  /* 0x00000000000879c3 */ /* 0x000ea20000008800 */
[----:B------:R-:W-:Y:S01]  /*1780*/  UMOV UR7, 0x400 ;  /* 0x0000040000077882 */ /* 0x000fe20000000000 */
[----:B------:R-:W-:Y:S01]  /*1790*/  BSSY.RECONVERGENT B0, `(.L_x_8) ;  /* 0x0000009000007945 */ /* 0x000fe20003800200 */
[----:B------:R-:W-:-:S04]  /*17a0*/  UIADD3 UR6, UPT, UPT, UR7, 0x10, URZ ;  /* 0x0000001007067890 */ /* 0x000fc8000fffe0ff */
[----:B--2---:R-:W-:Y:S01]  /*17b0*/  ULEA UR6, UR8, UR6, 0x18 ;  /* 0x0000000608067291 */ /* 0x004fe2000f8ec0ff */
[----:B-1----:R-:W-:-:S13]  /*17c0*/  ISETP.NE.AND P1, PT, R0, RZ, PT ;  /* 0x000000ff0000720c */ /* 0x002fda0003f25270 */
.L_x_9:
[----:B0-----:R-:W0:Y:S01]  /*17d0*/  LDS.64 R4, [UR6] ;  /* 0x00000006ff047984 */ /* 0x001e220008000a00 */
[----:B------:R-:W-:Y:S01]  /*17e0*/  IMAD.U32 R3, RZ, RZ, UR6 ;  /* 0x00000006ff037e24 */ /* 0x000fe2000f8e00ff */
[----:B0----5:R-:W-:-:S07]  /*17f0*/  DADD R6, R28, R4 ;  /* 0x000000001c067229 */ /* 0x021fce0000000004 */
[----:B------:R-:W0:Y:S02]  /*1800*/  ATOMS.CAST.SPIN.64 P0, [R3], R4, R6 ;  /* 0x000000040300758d */ /* 0x000e240001800406 */
[----:B0-----:R-:W-:Y:S05]  /*1810*/  @!P0 BRA `(.L_x_9) ;  /* 0xfffffffc00ec8947 */ /* 0x001fea000383ffff */
[----:B------:R-:W-:Y:S05]  /*1820*/  BSYNC.RECONVERGENT B0 ;  /* 0x0000000000007941 */ /* 0x000fea0003800200 */
.L_x_8:
[----:B------:R-:W-:Y:S06]  /*1830*/  BAR.SYNC.DEFER_BLOCKING 0x0 ;  /* 0x0000000000007b1d */ /* 0x000fec0000010000 */
[----:B------:R-:W-:Y:S05]  /*1840*/  @P1 EXIT ;  /* 0x000000000000194d */ /* 0x000fea0003800000 */
[----:B------:R-:W-:-:S09]  /*1850*/  ULEA UR7, UR8, UR7, 0x18 ;  /* 0x0000000708077291 */ /* 0x000fd2000f8ec0ff */
[----:B------:R-:W0:Y:S02]  /*1860*/  LDS.128 R4, [UR7] ;  /* 0x00000007ff047984 */ /* 0x000e240008000c00 */
[-C--:B0-----:R-:W-:Y:S02]  /*1870*/  IMAD R7, R7, R4.reuse, RZ ;  /* 0x0000000407077224 */ /* 0x081fe400078e02ff */
[----:B------:R-:W-:-:S04]  /*1880*/  IMAD.WIDE.U32 R2, R6, R4, RZ ;  /* 0x0000000406027225 */ /* 0x000fc800078e00ff */
[----:B------:R-:W-:Y:S02]  /*1890*/  IMAD R7, R5, R6, R7 ;  /* 0x0000000605077224 */ /* 0x000fe400078e0207 */
[----:B------:R-:W-:Y:S02]  /*18a0*/  IMAD.MOV.U32 R4, RZ, RZ, R2 ;  /* 0x000000ffff047224 */ /* 0x000fe400078e0002 */
[----:B------:R-:W-:Y:S02]  /*18b0*/  IMAD.IADD R5, R3, 0x1, R7 ;  /* 0x0000000103057824 */ /* 0x000fe400078e0207 */
[----:B------:R-:W-:Y:S01]  /*18c0*/  IMAD.MOV.U32 R2, RZ, RZ, 0x1 ;  /* 0x00000001ff027424 */ /* 0x000fe200078e00ff */
[----:B------:R-:W0:Y:S03]  /*18d0*/  LDS.64 R6, [UR7+0x10] ;  /* 0x00001007ff067984 */ /* 0x000e260008000a00 */
[----:B------:R-:W1:Y:S08]  /*18e0*/  I2F.F64.U64 R4, R4 ;  /* 0x0000000400047312 */ /* 0x000e700000301800 */
[----:B-1----:R-:W1:Y:S02]  /*18f0*/  MUFU.RCP64H R3, R5 ;  /* 0x0000000500037308 */ /* 0x002e640000001800 */
[----:B-1----:R-:W-:Y:S01]  /*1900*/  DFMA R8, -R4, R2, 1 ;  /* 0x3ff000000408742b */ /* 0x002fe20000000102 */
[----:B0-----:R-:W-:-:S07]  /*1910*/  FSETP.GEU.AND P1, PT, |R7|, 6.5827683646048100446e-37, PT ;  /* 0x036000000700780b */ /* 0x001fce0003f2e200 */
[----:B------:R-:W-:-:S08]  /*1920*/  DFMA R8, R8, R8, R8 ;  /* 0x000000080808722b */ /* 0x000fd00000000008 */
[----:B------:R-:W-:-:S08]  /*1930*/  DFMA R8, R2, R8, R2 ;  /* 0x000000080208722b */ /* 0x000fd00000000002 */
[----:B------:R-:W-:-:S08]  /*1940*/  DFMA R2, -R4, R8, 1 ;  /* 0x3ff000000402742b */ /* 0x000fd00000000108 */
[----:B------:R-:W-:-:S08]  /*1950*/  DFMA R2, R8, R2, R8 ;  /* 0x000000020802722b */ /* 0x000fd00000000008 */
[----:B------:R-:W-:-:S08]  /*1960*/  DMUL R8, R6, R2 ;  /* 0x0000000206087228 */ /* 0x000fd00000000000 */
[----:B------:R-:W-:-:S08]  /*1970*/  DFMA R10, -R4, R8, R6 ;  /* 0x00000008040a722b */ /* 0x000fd00000000106 */
[----:B------:R-:W-:-:S10]  /*1980*/  DFMA R2, R2, R10, R8 ;  /* 0x0000000a0202722b */ /* 0x000fd40000000008 */
[----:B------:R-:W-:-:S05]  /*1990*/  FFMA R0, RZ, R5, R3 ;  /* 0x00000005ff007223 */ /* 0x000fca0000000003 */
[----:B------:R-:W-:-:S13]  /*19a0*/  FSETP.GT.AND P0, PT, |R0|, 1.469367938527859385e-39, PT ;  /* 0x001000000000780b */ /* 0x000fda0003f04200 */
[----:B------:R-:W-:Y:S05]  /*19b0*/  @P0 BRA P1, `(.L_x_10) ;  /* 0x0000000000100947 */ /* 0x000fea0000800000 */
[----:B------:R-:W-:-:S07]  /*19c0*/  MOV R0, 0x19e0 ;  /* 0x000019e000007802 */ /* 0x000fce0000000f00 */
[----:B------:R-:W-:Y:S05]  /*19d0*/  CALL.REL.NOINC `($__internal_0_$__cuda_sm20_div_rn_f64_full) ;  /* 0x0000000000507944 */ /* 0x000fea0003c00000 */
[----:B------:R-:W-:Y:S02]  /*19e0*/  IMAD.MOV.U32 R2, RZ, RZ, R12 ;  /* 0x000000ffff027224 */ /* 0x000fe400078e000c */
[----:B------:R-:W-:-:S07]  /*19f0*/  IMAD.MOV.U32 R3, RZ, RZ, R13 ;  /* 0x000000ffff037224 */ /* 0x000fce00078e000d */
.L_x_10:
[----:B------:R-:W0:Y:S01]  /*1a00*/  LDCU UR8, c[0x0][0x3e0] ;  /* 0x00007c00ff0877ac */ /* 0x000e220008000800 */
[----:B------:R-:W1:Y:S01]  /*1a10*/  S2UR UR9, SR_CgaCtaId ;  /* 0x00000000000979c3 */ /* 0x000e620000008800 */
[----:B------:R-:W2:Y:S01]  /*1a20*/  LDCU.64 UR12, c[0x0][0x3e8] ;  /* 0x00007d00ff0c77ac */ /* 0x000ea20008000a00 */
[----:B------:R-:W3:Y:S01]  /*1a30*/  LDCU.64 UR6, c[0x0][0x398] ;  /* 0x00007300ff0677ac */ /* 0x000ee20008000a00 */
[----:B0-----:R-:W-:-:S04]  /*1a40*/  UIADD3 UR8, UPT, UPT, UR8, -0x1, URZ ;  /* 0xffffffff08087890 */ /* 0x001fc8000fffe0ff */
[----:B------:R-:W-:-:S04]  /*1a50*/  USHF.R.S32.HI UR10, URZ, 0x1f, UR8 ;  /* 0x0000001fff0a7899 */ /* 0x000fc80008011408 */
[----:B--2---:R-:W-:Y:S02]  /*1a60*/  UIMAD UR10, UR10, UR12, URZ ;  /* 0x0000000c0a0a72a4 */ /* 0x004fe4000f8e02ff */
[----:B---3--:R-:W-:Y:S02]  /*1a70*/  ULEA UR6, UP0, UR4, UR6, 0x3 ;  /* 0x0000000604067291 */ /* 0x008fe4000f8018ff */
[----:B------:R-:W-:-:S03]  /*1a80*/  UIMAD UR10, UR8, UR13, UR10 ;  /* 0x0000000d080a72a4 */ /* 0x000fc6000f8e020a */
[----:B------:R-:W-:Y:S01]  /*1a90*/  UMOV UR8, 0x400 ;  /* 0x0000040000087882 */ /* 0x000fe20000000000 */
[----:B------:R-:W-:Y:S01]  /*1aa0*/  UIADD3 UR10, UPT, UPT, UR5, UR10, URZ ;  /* 0x0000000a050a7290 */ /* 0x000fe2000fffe0ff */
[----:B------:R-:W-:Y:S01]  /*1ab0*/  IMAD.U32 R4, RZ, RZ, UR6 ;  /* 0x00000006ff047e24 */ /* 0x000fe2000f8e00ff */
[----:B-1----:R-:W-:Y:S02]  /*1ac0*/  ULEA UR8, UR9, UR8, 0x18 ;  /* 0x0000000809087291 */ /* 0x002fe4000f8ec0ff */
[----:B------:R-:W-:-:S06]  /*1ad0*/  ULEA.HI.X UR7, UR4, UR7, UR10, 0x3, UP0 ;  /* 0x0000000704077291 */ /* 0x000fcc00080f1c0a */
[----:B------:R-:W-:Y:S01]  /*1ae0*/  IMAD.U32 R5, RZ, RZ, UR7 ;  /* 0x00000007ff057e24 */ /* 0x000fe2000f8e00ff */
[----:B------:R-:W-:Y:S04]  /*1af0*/  STS.64 [UR8+0x10], R2 ;  /* 0x00001002ff007988 */ /* 0x000fe80008000a08 */
[----:B------:R-:W-:Y:S01]  /*1b00*/  STG.E.64 desc[UR14][R4.64], R2 ;  /* 0x0000000204007986 */ /* 0x000fe2000c101b0e */
[----:B------:R-:W-:Y:S05]  /*1b10*/  EXIT ;  /* 0x000000000000794d */ /* 0x000fea0003800000 */
        .weak           $__internal_0_$__cuda_sm20_div_rn_f64_full
        .type           $__internal_0_$__cuda_sm20_div_rn_f64_full,@function
        .size           $__internal_0_$__cuda_sm20_div_rn_f64_full,(.L_x_56 - $__internal_0_$__cuda_sm20_div_rn_f64_full)
$__internal_0_$__cuda_sm20_div_rn_f64_full:
[C---:B------:R-:W-:Y:S01]  /*1b20*/  FSETP.GEU.AND P0, PT, |R5|.reuse, 1.469367938527859385e-39, PT ;  /* 0x001000000500780b */ /* 0x040fe20003f0e200 */
[----:B------:R-:W-:Y:S01]  /*1b30*/  IMAD.MOV.U32 R8, RZ, RZ, 0x1 ;  /* 0x00000001ff087424 */ /* 0x000fe200078e00ff */
[C---:B------:R-:W-:Y:S01]  /*1b40*/  LOP3.LUT R2, R5.reuse, 0x800fffff, RZ, 0xc0, !PT ;  /* 0x800fffff05027812 */ /* 0x040fe200078ec0ff */
[----:B------:R-:W-:Y:S01]  /*1b50*/  IMAD.MOV.U32 R18, RZ, RZ, 0x1ca00000 ;  /* 0x1ca00000ff127424 */ /* 0x000fe200078e00ff */
[----:B------:R-:W-:Y:S02]  /*1b60*/  LOP3.LUT R14, R5, 0x7ff00000, RZ, 0xc0, !PT ;  /* 0x7ff00000050e7812 */ /* 0x000fe400078ec0ff */
[----:B------:R-:W-:Y:S01]  /*1b70*/  LOP3.LUT R3, R2, 0x3ff00000, RZ, 0xfc, !PT ;  /* 0x3ff0000002037812 */ /* 0x000fe200078efcff */
[----:B------:R-:W-:Y:S01]  /*1b80*/  IMAD.MOV.U32 R2, RZ, RZ, R4 ;  /* 0x000000ffff027224 */ /* 0x000fe200078e0004 */
[----:B------:R-:W-:-:S04]  /*1b90*/  LOP3.LUT R17, R7, 0x7ff00000, RZ, 0xc0, !PT ;  /* 0x7ff0000007117812 */ /* 0x000fc800078ec0ff */
[----:B------:R-:W-:Y:S01]  /*1ba0*/  ISETP.GE.U32.AND P1, PT, R17, R14, PT ;  /* 0x0000000e1100720c */ /* 0x000fe20003f26070 */
[----:B------:R-:W-:Y:S01]  /*1bb0*/  @!P0 DMUL R2, R4, 8.98846567431157953865e+307 ;  /* 0x7fe0000004028828 */ /* 0x000fe20000000000 */
[----:B------:R-:W-:-:S05]  /*1bc0*/  IMAD.MOV.U32 R19, RZ, RZ, R17 ;  /* 0x000000ffff137224 */ /* 0x000fca00078e0011 */
[----:B------:R-:W0:Y:S02]  /*1bd0*/  MUFU.RCP64H R9, R3 ;  /* 0x0000000300097308 */ /* 0x000e240000001800 */
[----:B0-----:R-:W-:-:S08]  /*1be0*/  DFMA R10, R8, -R2, 1 ;  /* 0x3ff00000080a742b */ /* 0x001fd00000000802 */
[----:B------:R-:W-:-:S08]  /*1bf0*/  DFMA R10, R10, R10, R10 ;  /* 0x0000000a0a0a722b */ /* 0x000fd0000000000a */
[----:B------:R-:W-:Y:S01]  /*1c00*/  DFMA R10, R8, R10, R8 ;  /* 0x0000000a080a722b */ /* 0x000fe20000000008 */
[----:B------:R-:W-:Y:S01]  /*1c10*/  SEL R9, R18, 0x63400000, !P1 ;  /* 0x6340000012097807 */ /* 0x000fe20004800000 */
[----:B------:R-:W-:Y:S01]  /*1c20*/  IMAD.MOV.U32 R8, RZ, RZ, R6 ;  /* 0x000000ffff087224 */ /* 0x000fe200078e0006 */
[----:B------:R-:W-:Y:S02]  /*1c30*/  FSETP.GEU.AND P1, PT, |R7|, 1.469367938527859385e-39, PT ;  /* 0x001000000700780b */ /* 0x000fe40003f2e200 */
[----:B------:R-:W-:-:S03]  /*1c40*/  LOP3.LUT R9, R9, 0x800fffff, R7, 0xf8, !PT ;  /* 0x800fffff09097812 */ /* 0x000fc600078ef807 */
[----:B------:R-:W-:-:S08]  /*1c50*/  DFMA R12, R10, -R2, 1 ;  /* 0x3ff000000a0c742b */ /* 0x000fd00000000802 */
[----:B------:R-:W-:Y:S01]  /*1c60*/  DFMA R10, R10, R12, R10 ;  /* 0x0000000c0a0a722b */ /* 0x000fe2000000000a */
[----:B------:R-:W-:Y:S10]  /*1c70*/  @P1 BRA `(.L_x_11) ;  /* 0x0000000000201947 */ /* 0x000ff40003800000 */
[----:B------:R-:W-:-:S04]  /*1c80*/  LOP3.LUT R12, R5, 0x7ff00000, RZ, 0xc0, !PT ;  /* 0x7ff00000050c7812 */ /* 0x000fc800078ec0ff */
[----:B------:R-:W-:Y:S01]  /*1c90*/  ISETP.GE.U32.AND P1, PT, R17, R12, PT ;  /* 0x0000000c1100720c */ /* 0x000fe20003f26070 */
[----:B------:R-:W-:-:S03]  /*1ca0*/  IMAD.MOV.U32 R12, RZ, RZ, RZ ;  /* 0x000000ffff0c7224 */ /* 0x000fc600078e00ff */
[----:B------:R-:W-:-:S04]  /*1cb0*/  SEL R13, R18, 0x63400000, !P1 ;  /* 0x63400000120d7807 */ /* 0x000fc80004800000 */
[----:B------:R-:W-:-:S04]  /*1cc0*/  LOP3.LUT R13, R13, 0x80000000, R7, 0xf8, !PT ;  /* 0x800000000d0d7812 */ /* 0x000fc800078ef807 */
[----:B------:R-:W-:-:S06]  /*1cd0*/  LOP3.LUT R13, R13, 0x100000, RZ, 0xfc, !PT ;  /* 0x001000000d0d7812 */ /* 0x000fcc00078efcff */
[----:B------:R-:W-:-:S10]  /*1ce0*/  DFMA R8, R8, 2, -R12 ;  /* 0x400000000808782b */ /* 0x000fd4000000080c */
[----:B------:R-:W-:-:S07]  /*1cf0*/  LOP3.LUT R19, R9, 0x7ff00000, RZ, 0xc0, !PT ;  /* 0x7ff0000009137812 */ /* 0x000fce00078ec0ff */
.L_x_11:
[----:B------:R-:W-:Y:S01]  /*1d00*/  IMAD.MOV.U32 R16, RZ, RZ, R14 ;  /* 0x000000ffff107224 */ /* 0x000fe200078e000e */
[----:B------:R-:W-:Y:S01]  /*1d10*/  @!P0 LOP3.LUT R16, R3, 0x7ff00000, RZ, 0xc0, !PT ;  /* 0x7ff0000003108812 */ /* 0x000fe200078ec0ff */
[----:B------:R-:W-:Y:S01]  /*1d20*/  VIADD R20, R19, 0xffffffff ;  /* 0xffffffff13147836 */ /* 0x000fe20000000000 */
[----:B------:R-:W-:-:S03]  /*1d30*/  DMUL R12, R10, R8 ;  /* 0x000000080a0c7228 */ /* 0x000fc60000000000 */
[----:B------:R-:W-:Y:S01]  /*1d40*/  VIADD R21, R16, 0xffffffff ;  /* 0xffffffff10157836 */ /* 0x000fe20000000000 */
[----:B------:R-:W-:-:S04]  /*1d50*/  ISETP.GT.U32.AND P0, PT, R20, 0x7feffffe, PT ;  /* 0x7feffffe1400780c */ /* 0x000fc80003f04070 */
[----:B------:R-:W-:Y:S01]  /*1d60*/  ISETP.GT.U32.OR P0, PT, R21, 0x7feffffe, P0 ;  /* 0x7feffffe1500780c */ /* 0x000fe20000704470 */
[----:B------:R-:W-:-:S08]  /*1d70*/  DFMA R14, R12, -R2, R8 ;  /* 0x800000020c0e722b */ /* 0x000fd00000000008 */
[----:B------:R-:W-:-:S04]  /*1d80*/  DFMA R10, R10, R14, R12 ;  /* 0x0000000e0a0a722b */ /* 0x000fc8000000000c */
[----:B------:R-:W-:Y:S07]  /*1d90*/  @P0 BRA `(.L_x_12) ;  /* 0x00000000006c0947 */ /* 0x000fee0003800000 */
[----:B------:R-:W-:-:S04]  /*1da0*/  LOP3.LUT R12, R5, 0x7ff00000, RZ, 0xc0, !PT ;  /* 0x7ff00000050c7812 */ /* 0x000fc800078ec0ff */
[CC--:B------:R-:W-:Y:S02]  /*1db0*/  VIADDMNMX R6, R17.reuse, -R12.reuse, 0xb9600000, !PT ;  /* 0xb960000011067446 */ /* 0x0c0fe4000780090c */
[----:B------:R-:W-:Y:S02]  /*1dc0*/  ISETP.GE.U32.AND P0, PT, R17, R12, PT ;  /* 0x0000000c1100720c */ /* 0x000fe40003f06070 */
[----:B------:R-:W-:Y:S02]  /*1dd0*/  VIMNMX R6, PT, PT, R6, 0x46a00000, PT ;  /* 0x46a0000006067848 */ /* 0x000fe40003fe0100 */
[----:B------:R-:W-:-:S05]  /*1de0*/  SEL R7, R18, 0x63400000, !P0 ;  /* 0x6340000012077807 */ /* 0x000fca0004000000 */
[----:B------:R-:W-:Y:S02]  /*1df0*/  IMAD.IADD R14, R6, 0x1, -R7 ;  /* 0x00000001060e7824 */ /* 0x000fe400078e0a07 */
[----:B------:R-:W-:Y:S02]  /*1e00*/  IMAD.MOV.U32 R6, RZ, RZ, RZ ;  /* 0x000000ffff067224 */ /* 0x000fe400078e00ff */
[----:B------:R-:W-:-:S06]  /*1e10*/  VIADD R7, R14, 0x7fe00000 ;  /* 0x7fe000000e077836 */ /* 0x000fcc0000000000 */
[----:B------:R-:W-:-:S10]  /*1e20*/  DMUL R12, R10, R6 ;  /* 0x000000060a0c7228 */ /* 0x000fd40000000000 */
[----:B------:R-:W-:-:S13]  /*1e30*/  FSETP.GTU.AND P0, PT, |R13|, 1.469367938527859385e-39, PT ;  /* 0x001000000d00780b */ /* 0x000fda0003f0c200 */
[----:B------:R-:W-:Y:S05]  /*1e40*/  @P0 BRA `(.L_x_13) ;  /* 0x0000000000940947 */ /* 0x000fea0003800000 */
[----:B------:R-:W-:Y:S01]  /*1e50*/  DFMA R2, R10, -R2, R8 ;  /* 0x800000020a02722b */ /* 0x000fe20000000008 */
[----:B------:R-:W-:-:S09]  /*1e60*/  IMAD.MOV.U32 R6, RZ, RZ, RZ ;  /* 0x000000ffff067224 */ /* 0x000fd200078e00ff */
[C---:B------:R-:W-:Y:S02]  /*1e70*/  FSETP.NEU.AND P0, PT, R3.reuse, RZ, PT ;  /* 0x000000ff0300720b */ /* 0x040fe40003f0d000 */
[----:B------:R-:W-:-:S04]  /*1e80*/  LOP3.LUT R5, R3, 0x80000000, R5, 0x48, !PT ;  /* 0x8000000003057812 */ /* 0x000fc800078e4805 */
[----:B------:R-:W-:-:S07]  /*1e90*/  LOP3.LUT R7, R5, R7, RZ, 0xfc, !PT ;  /* 0x0000000705077212 */ /* 0x000fce00078efcff */
[----:B------:R-:W-:Y:S05]  /*1ea0*/  @!P0 BRA `(.L_x_13) ;  /* 0x00000000007c8947 */ /* 0x000fea0003800000 */
[----:B------:R-:W-:Y:S01]  /*1eb0*/  IMAD.MOV R3, RZ, RZ, -R14 ;  /* 0x000000ffff037224 */ /* 0x000fe200078e0a0e */
[----:B------:R-:W-:Y:S01]  /*1ec0*/  DMUL.RP R6, R10, R6 ;  /* 0x000000060a067228 */ /* 0x000fe20000008000 */
[----:B------:R-:W-:-:S06]  /*1ed0*/  IMAD.MOV.U32 R2, RZ, RZ, RZ ;  /* 0x000000ffff027224 */ /* 0x000fcc00078e00ff */
[----:B------:R-:W-:-:S03]  /*1ee0*/  DFMA R2, R12, -R2, R10 ;  /* 0x800000020c02722b */ /* 0x000fc6000000000a */
[----:B------:R-:W-:-:S03]  /*1ef0*/  LOP3.LUT R5, R7, R5, RZ, 0x3c, !PT ;  /* 0x0000000507057212 */ /* 0x000fc600078e3cff */
[----:B------:R-:W-:-:S04]  /*1f00*/  IADD3 R2, PT, PT, -R14, -0x43300000, RZ ;  /* 0xbcd000000e027810 */ /* 0x000fc80007ffe1ff */
[----:B------:R-:W-:-:S04]  /*1f10*/  FSETP.NEU.AND P0, PT, |R3|, R2, PT ;  /* 0x000000020300720b */ /* 0x000fc80003f0d200 */
[----:B------:R-:W-:Y:S02]  /*1f20*/  FSEL R12, R6, R12, !P0 ;  /* 0x0000000c060c7208 */ /* 0x000fe40004000000 */
[----:B------:R-:W-:Y:S01]  /*1f30*/  FSEL R13, R5, R13, !P0 ;  /* 0x0000000d050d7208 */ /* 0x000fe20004000000 */
[----:B------:R-:W-:Y:S06]  /*1f40*/  BRA `(.L_x_13) ;  /* 0x0000000000547947 */ /* 0x000fec0003800000 */
.L_x_12:
[----:B------:R-:W-:-:S14]  /*1f50*/  DSETP.NAN.AND P0, PT, R6, R6, PT ;  /* 0x000000060600722a */ /* 0x000fdc0003f08000 */
[----:B------:R-:W-:Y:S05]  /*1f60*/  @P0 BRA `(.L_x_14) ;  /* 0x0000000000440947 */ /* 0x000fea0003800000 */
[----:B------:R-:W-:-:S14]  /*1f70*/  DSETP.NAN.AND P0, PT, R4, R4, PT ;  /* 0x000000040400722a */ /* 0x000fdc0003f08000 */
[----:B------:R-:W-:Y:S05]  /*1f80*/  @P0 BRA `(.L_x_15) ;  /* 0x0000000000300947 */ /* 0x000fea0003800000 */
[----:B------:R-:W-:Y:S01]  /*1f90*/  ISETP.NE.AND P0, PT, R19, R16, PT ;  /* 0x000000101300720c */ /* 0x000fe20003f05270 */
[----:B------:R-:W-:Y:S02]  /*1fa0*/  IMAD.MOV.U32 R12, RZ, RZ, 0x0 ;  /* 0x00000000ff0c7424 */ /* 0x000fe400078e00ff */
[----:B------:R-:W-:-:S10]  /*1fb0*/  IMAD.MOV.U32 R13, RZ, RZ, -0x80000 ;  /* 0xfff80000ff0d7424 */ /* 0x000fd400078e00ff */
[----:B------:R-:W-:Y:S05]  /*1fc0*/  @!P0 BRA `(.L_x_13) ;  /* 0x0000000000348947 */ /* 0x000fea0003800000 */
[----:B------:R-:W-:Y:S02]  /*1fd0*/  ISETP.NE.AND P0, PT, R19, 0x7ff00000, PT ;  /* 0x7ff000001300780c */ /* 0x000fe40003f05270 */
[----:B------:R-:W-:Y:S02]  /*1fe0*/  LOP3.LUT R13, R7, 0x80000000, R5, 0x48, !PT ;  /* 0x80000000070d7812 */ /* 0x000fe400078e4805 */
[----:B------:R-:W-:-:S13]  /*1ff0*/  ISETP.EQ.OR P0, PT, R16, RZ, !P0 ;  /* 0x000000ff1000720c */ /* 0x000fda0004702670 */
[----:B------:R-:W-:Y:S01]  /*2000*/  @P0 LOP3.LUT R2, R13, 0x7ff00000, RZ, 0xfc, !PT ;  /* 0x7ff000000d020812 */ /* 0x000fe200078efcff */
[----:B------:R-:W-:Y:S02]  /*2010*/  @!P0 IMAD.MOV.U32 R12, RZ, RZ, RZ ;  /* 0x000000ffff0c8224 */ /* 0x000fe400078e00ff */
[----:B------:R-:W-:Y:S02]  /*2020*/  @P0 IMAD.MOV.U32 R12, RZ, RZ, RZ ;  /* 0x000000ffff0c0224 */ /* 0x000fe400078e00ff */
[----:B------:R-:W-:Y:S01]  /*2030*/  @P0 IMAD.MOV.U32 R13, RZ, RZ, R2 ;  /* 0x000000ffff0d0224 */ /* 0x000fe200078e0002 */
[----:B------:R-:W-:Y:S06]  /*2040*/  BRA `(.L_x_13) ;  /* 0x0000000000147947 */ /* 0x000fec0003800000 */
.L_x_15:
[----:B------:R-:W-:Y:S01]  /*2050*/  LOP3.LUT R13, R5, 0x80000, RZ, 0xfc, !PT ;  /* 0x00080000050d7812 */ /* 0x000fe200078efcff */
[----:B------:R-:W-:Y:S01]  /*2060*/  IMAD.MOV.U32 R12, RZ, RZ, R4 ;  /* 0x000000ffff0c7224 */ /* 0x000fe200078e0004 */
[----:B------:R-:W-:Y:S06]  /*2070*/  BRA `(.L_x_13) ;  /* 0x0000000000087947 */ /* 0x000fec0003800000 */
.L_x_14:
[----:B------:R-:W-:Y:S01]  /*2080*/  LOP3.LUT R13, R7, 0x80000, RZ, 0xfc, !PT ;  /* 0x00080000070d7812 */ /* 0x000fe200078efcff */
[----:B------:R-:W-:-:S07]  /*2090*/  IMAD.MOV.U32 R12, RZ, RZ, R6 ;  /* 0x000000ffff0c7224 */ /* 0x000fce00078e0006 */
.L_x_13:
[----:B------:R-:W-:Y:S02]  /*20a0*/  IMAD.MOV.U32 R2, RZ, RZ, R0 ;  /* 0x000000ffff027224 */ /* 0x000fe400078e0000 */
[----:B------:R-:W-:-:S04]  /*20b0*/  IMAD.MOV.U32 R3, RZ, RZ, 0x0 ;  /* 0x00000000ff037424 */ /* 0x000fc800078e00ff */
[----:B------:R-:W-:Y:S05]  /*20c0*/  RET.REL.NODEC R2 `(_Z12calculateMsrmimPdS_PmS_S_S_mmmim) ;  /* 0xffffffdc02cc7950 */ /* 0x000fea0003c3ffff */
.L_x_16:
[----:B------:R-:W-:-:S00]  /*20d0*/  BRA `(.L_x_16) ;  /* 0xfffffffc00fc7947 */ /* 0x000fc0000383ffff */
[----:B------:R-:W-:-:S00]  /*20e0*/  NOP ;  /* 0x0000000000007918 */ /* 0x000fc00000000000 */
        /* <DEDUP_REMOVED lines=9> */
.L_x_56:


//--------------------- .text._Z18calculateColsMediamimPdPmS_mmim --------------------------
	.section	.text._Z18calculateColsMediamimPdPmS_mmim,"ax",@progbits
	.align	128
        .global         _Z18calculateColsMediamimPdPmS_mmim
        .type           _Z18calculateColsMediamimPdPmS_mmim,@function
        .size           _Z18calculateColsMediamimPdPmS_mmim,(.L_x_57 - _Z18calculateColsMediamimPdPmS_mmim)
        .other          _Z18calculateColsMediamimPdPmS_mmim,@"STO_CUDA_ENTRY STV_DEFAULT"
_Z18calculateColsMediamimPdPmS_mmim:
.text._Z18calculateColsMediamimPdPmS_mmim:
        /* <DEDUP_REMOVED lines=8> */
[----:B------:R-:W-:Y:S02]  /*0080*/  UMOV UR5, URZ ;  /* 0x000000ff00057c82 */ /* 0x000fe40008000000 */
[----:B-1----:R-:W-:Y:S02]  /*0090*/  UIMAD.WIDE.U32 UR6, UR8, UR10, UR4 ;  /* 0x0000000a080672a5 */ /* 0x002fe4000f8e0004 */
[----:B------:R-:W-:-:S04]  /*00a0*/  UIMAD UR8, UR8, UR11, UR9 ;  /* 0x0000000b080872a4 */ /* 0x000fc8000f8e0209 */
[----:B------:R-:W-:Y:S01]  /*00b0*/  UIADD3 UR8, UPT, UPT, UR7, UR8, URZ ;  /* 0x0000000807087290 */ /* 0x000fe2000fffe0ff */
[----:B---3--:R-:W-:-:S05]  /*00c0*/  ISETP.LE.U32.AND P0, PT, R2, UR6, PT ;  /* 0x0000000602007c0c */ /* 0x008fca000bf03070 */
        /* <DEDUP_REMOVED lines=17> */
[----:B------:R-:W-:Y:S02]  /*01e0*/  @!P1 MOV R0, 0x400 ;  /* 0x0000040000009802 */ /* 0x000fe40000000f00 */
[----:B--2---:R-:W-:Y:S01]  /*01f0*/  ISETP.NE.U32.AND P0, PT, RZ, UR14, PT ;  /* 0x0000000eff007c0c */ /* 0x004fe2000bf05070 */
[----:B------:R-:W0:Y:S03]  /*0200*/  @!P1 S2R R9, SR_CgaCtaId ;  /* 0x0000000000099919 */ /* 0x000e260000008800 */
[----:B------:R-:W-:-:S02]  /*0210*/  ISETP.NE.AND.EX P0, PT, RZ, UR15, PT, P0 ;  /* 0x0000000fff007c0c */ /* 0x000fc4000bf05300 */
[----:B0-----:R-:W-:-:S05]  /*0220*/  @!P1 LEA R9, R9, R0, 0x18 ;  /* 0x0000000009099211 */ /* 0x001fca00078ec0ff */
[----:B---3--:R0:W-:Y:S01]  /*0230*/  @!P1 STS.128 [R9], R4 ;  /* 0x0000000409009388 */ /* 0x0081e20000000c00 */
[----:B------:R-:W-:Y:S06]  /*0240*/  BAR.SYNC.DEFER_BLOCKING 0x0 ;  /* 0x0000000000007b1d */ /* 0x000fec0000010000 */
[----:B------:R-:W-:Y:S05]  /*0250*/  @!P0 EXIT ;  /* 0x000000000000894d */ /* 0x000fea0003800000 */
[----:B------:R-:W1:Y:S01]  /*0260*/  S2UR UR10, SR_CgaCtaId ;  /* 0x00000000000a79c3 */ /* 0x000e620000008800 */
[----:B------:R-:W-:Y:S01]  /*0270*/  UMOV UR9, 0x400 ;  /* 0x0000040000097882 */ /* 0x000fe20000000000 */
[----:B------:R-:W2:Y:S01]  /*0280*/  LDCU.64 UR12, c[0x3][0x8] ;  /* 0x00c00100ff0c77ac */ /* 0x000ea20008000a00 */
[----:B------:R-:W-:-:S04]  /*0290*/  IMAD.WIDE.U32 R2, R15, UR14, RZ ;  /* 0x0000000e0f027c25 */ /* 0x000fc8000f8e00ff */
[----:B------:R-:W-:Y:S01]  /*02a0*/  IMAD R3, R15, UR15, R3 ;  /* 0x0000000f0f037c24 */ /* 0x000fe2000f8e0203 */
[----:B-1----:R-:W-:Y:S02]  /*02b0*/  ULEA UR9, UR10, UR9, 0x18 ;  /* 0x000000090a097291 */ /* 0x002fe4000f8ec0ff */
[----:B--2---:R-:W-:-:S07]  /*02c0*/  UIMAD.WIDE.U32 UR10, UR6, UR12, URZ ;  /* 0x0000000c060a72a5 */ /* 0x004fce000f8e00ff */
[----:B0-----:R-:W0:Y:S01]  /*02d0*/  LDS.128 R8, [UR9] ;  /* 0x00000009ff087984 */ /* 0x001e220008000c00 */
[----:B------:R-:W-:-:S04]  /*02e0*/  UIMAD UR9, UR8, UR12, URZ ;  /* 0x0000000c080972a4 */ /* 0x000fc8000f8e02ff */
[----:B------:R-:W-:-:S04]  /*02f0*/  UIMAD UR9, UR6, UR13, UR9 ;  /* 0x0000000d060972a4 */ /* 0x000fc8000f8e0209 */
[----:B------:R-:W-:Y:S01]  /*0300*/  UIADD3 UR12, UPT, UPT, UR11, UR9, URZ ;  /* 0x000000090b0c7290 */ /* 0x000fe2000fffe0ff */
[----:B0-----:R-:W-:Y:S01]  /*0310*/  ISETP.NE.U32.AND P0, PT, R8, RZ, PT ;  /* 0x000000ff0800720c */ /* 0x001fe20003f05070 */
[----:B------:R0:W1:Y:S03]  /*0320*/  I2F.F64.U64 R12, R8 ;  /* 0x00000008000c7312 */ /* 0x0000660000301800 */
[----:B------:R-:W-:-:S13]  /*0330*/  ISETP.NE.AND.EX P0, PT, R9, RZ, PT, P0 ;  /* 0x000000ff0900720c */ /* 0x000fda0003f05300 */
[----:B01----:R-:W-:Y:S05]  /*0340*/  @P0 BRA `(.L_x_17) ;  /* 0x0000000000840947 */ /* 0x003fea0003800000 */
[----:B------:R-:W0:Y:S01]  /*0350*/  LDCU.64 UR4, c[0x0][0x380] ;  /* 0x00007000ff0477ac */ /* 0x000e220008000a00 */
[----:B------:R-:W-:Y:S02]  /*0360*/  CS2R R4, SRZ ;  /* 0x0000000000047805 */ /* 0x000fe4000001ff00 */
[----:B------:R-:W-:Y:S01]  /*0370*/  MOV R0, 0x3b0 ;  /* 0x000003b000007802 */ /* 0x000fe20000000f00 */
[----:B0-----:R-:W-:Y:S02]  /*0380*/  IMAD.U32 R8, RZ, RZ, UR4 ;  /* 0x00000004ff087e24 */ /* 0x001fe4000f8e00ff */
[----:B------:R-:W-:-:S07]  /*0390*/  IMAD.U32 R9, RZ, RZ, UR5 ;  /* 0x00000005ff097e24 */ /* 0x000fce000f8e00ff */
[----:B------:R-:W-:Y:S05]  /*03a0*/  CALL.REL.NOINC `($__internal_1_$__cuda_sm20_div_rn_f64_full) ;  /* 0x0000001400107944 */ /* 0x000fea0003c00000 */
[----:B------:R-:W0:Y:S01]  /*03b0*/  LDC.64 R12, c[0x0][0x3b0] ;  /* 0x0000ec00ff0c7b82 */ /* 0x000e220000000a00 */
[----:B------:R-:W1:Y:S01]  /*03c0*/  LDCU.64 UR4, c[0x0][0x3a8] ;  /* 0x00007500ff0477ac */ /* 0x000e620008000a00 */
[----:B------:R-:W-:-:S04]  /*03d0*/  ISETP.GE.U32.AND P0, PT, R2, R10, PT ;  /* 0x0000000a0200720c */ /* 0x000fc80003f06070 */
[----:B------:R-:W-:Y:S01]  /*03e0*/  ISETP.GE.U32.AND.EX P0, PT, R3, R11, PT, P0 ;  /* 0x0000000b0300720c */ /* 0x000fe20003f06100 */
[C---:B0-----:R-:W-:Y:S02]  /*03f0*/  IMAD R0, R12.reuse, UR8, RZ ;  /* 0x000000080c007c24 */ /* 0x041fe4000f8e02ff */
[----:B------:R-:W-:-:S04]  /*0400*/  IMAD.WIDE.U32 R6, R12, UR6, R2 ;  /* 0x000000060c067c25 */ /* 0x000fc8000f8e0002 */
[----:B------:R-:W-:Y:S01]  /*0410*/  IMAD R13, R13, UR6, R0 ;  /* 0x000000060d0d7c24 */ /* 0x000fe2000f8e0200 */
[----:B-1----:R-:W-:-:S03]  /*0420*/  LEA R0, P1, R6, UR4, 0x3 ;  /* 0x0000000406007c11 */ /* 0x002fc6000f8218ff */
[----:B------:R-:W-:-:S05]  /*0430*/  IMAD.IADD R7, R7, 0x1, R13 ;  /* 0x0000000107077824 */ /* 0x000fca00078e020d */
[----:B------:R-:W-:Y:S01]  /*0440*/  LEA.HI.X R7, R6, UR5, R7, 0x3, P1 ;  /* 0x0000000506077c11 */ /* 0x000fe200088f1c07 */
[----:B------:R-:W-:Y:S06]  /*0450*/  @P0 EXIT ;  /* 0x000000000000094d */ /* 0x000fec0003800000 */
.L_x_18:
[----:B------:R-:W-:Y:S01]  /*0460*/  IADD3 R8, P0, PT, R8, -0x1, RZ ;  /* 0xffffffff08087810 */ /* 0x000fe20007f1e0ff */
[----:B------:R-:W-:Y:S01]  /*0470*/  IMAD.MOV.U32 R6, RZ, RZ, R0 ;  /* 0x000000ffff067224 */ /* 0x000fe200078e0000 */
[----:B------:R-:W-:Y:S02]  /*0480*/  IADD3 R2, P1, PT, R2, 0x1, RZ ;  /* 0x0000000102027810 */ /* 0x000fe40007f3e0ff */
[----:B------:R-:W-:Y:S02]  /*0490*/  IADD3.X R9, PT, PT, R9, -0x1, RZ, P0, !PT ;  /* 0xffffffff09097810 */ /* 0x000fe400007fe4ff */
[----:B------:R-:W-:Y:S01]  /*04a0*/  ISETP.NE.U32.AND P0, PT, R8, RZ, PT ;  /* 0x000000ff0800720c */ /* 0x000fe20003f05070 */
[----:B------:R-:W-:Y:S01]  /*04b0*/  IMAD.X R3, RZ, RZ, R3, P1 ;  /* 0x000000ffff037224 */ /* 0x000fe200008e0603 */
[----:B------:R-:W-:Y:S01]  /*04c0*/  IADD3 R0, P2, PT, R0, 0x8, RZ ;  /* 0x0000000800007810 */ /* 0x000fe20007f5e0ff */
[----:B------:R0:W-:Y:S01]  /*04d0*/  STG.E.64 desc[UR18][R6.64], R4 ;  /* 0x0000000406007986 */ /* 0x0001e2000c101b12 */
[----:B------:R-:W-:-:S02]  /*04e0*/  ISETP.NE.AND.EX P0, PT, R9, RZ, PT, P0 ;  /* 0x000000ff0900720c */ /* 0x000fc40003f05300 */
[----:B------:R-:W-:Y:S01]  /*04f0*/  ISETP.GE.U32.AND P1, PT, R2, R10, PT ;  /* 0x0000000a0200720c */ /* 0x000fe20003f26070 */
[----:B------:R-:W-:-:S03]  /*0500*/  IMAD.X R12, RZ, RZ, R7, P2 ;  /* 0x000000ffff0c7224 */ /* 0x000fc600010e0607 */
[----:B------:R-:W-:-:S07]  /*0510*/  ISETP.GE.U32.AND.EX P1, PT, R3, R11, PT, P1 ;  /* 0x0000000b0300720c */ /* 0x000fce0003f26110 */
[----:B0-----:R-:W-:Y:S06]  /*0520*/  @!P0 EXIT ;  /* 0x000000000000894d */ /* 0x001fec0003800000 */
[----:B------:R-:W-:Y:S01]  /*0530*/  IMAD.MOV.U32 R7, RZ, RZ, R12 ;  /* 0x000000ffff077224 */ /* 0x000fe200078e000c */
[----:B------:R-:W-:Y:S06]  /*0540*/  @!P1 BRA `(.L_x_18) ;  /* 0xfffffffc00c49947 */ /* 0x000fec000383ffff */
[----:B------:R-:W-:Y:S05]  /*0550*/  EXIT ;  /* 0x000000000000794d */ /* 0x000fea0003800000 */
.L_x_17:
[----:B------:R-:W-:Y:S01]  /*0560*/  UMOV UR6, URZ ;  /* 0x000000ff00067c82 */ /* 0x000fe20008000000 */
[----:B------:R-:W-:-:S05]  /*0570*/  UMOV UR7, URZ ;  /* 0x000000ff00077c82 */ /* 0x000fca0008000000 */
.L_x_26:
[----:B------:R-:W-:-:S04]  /*0580*/  IADD3 R16, P1, PT, R2, UR6, RZ ;  /* 0x0000000602107c10 */ /* 0x000fc8000ff3e0ff */
[----:B------:R-:W-:Y:S02]  /*0590*/  ISETP.GE.U32.AND P0, PT, R16, R10, PT ;  /* 0x0000000a1000720c */ /* 0x000fe40003f06070 */
[----:B------:R-:W-:-:S04]  /*05a0*/  IADD3.X R17, PT, PT, R3, UR7, RZ, P1, !PT ;  /* 0x0000000703117c10 */ /* 0x000fc80008ffe4ff */
[----:B------:R-:W-:-:S13]  /*05b0*/  ISETP.GE.U32.AND.EX P0, PT, R17, R11, PT, P0 ;  /* 0x0000000b1100720c */ /* 0x000fda0003f06100 */
[----:B------:R-:W-:Y:S05]  /*05c0*/  @P0 EXIT ;  /* 0x000000000000094d */ /* 0x000fea0003800000 */
[----:B------:R-:W0:Y:S01]  /*05d0*/  LDCU.64 UR20, c[0x0][0x3a0] ;  /* 0x00007400ff1477ac */ /* 0x000e220008000a00 */
[----:B------:R-:W-:-:S04]  /*05e0*/  IADD3 R0, P0, P1, R2, UR10, R8 ;  /* 0x0000000a02007c10 */ /* 0x000fc8000f91e008 */
[----:B------:R-:W-:Y:S02]  /*05f0*/  IADD3 R0, P2, PT, R0, UR6, RZ ;  /* 0x0000000600007c10 */ /* 0x000fe4000ff5e0ff */
[----:B------:R-:W-:-:S04]  /*0600*/  IADD3.X R5, PT, PT, R3, UR12, R9, P0, P1 ;  /* 0x0000000c03057c10 */ /* 0x000fc800087e2409 */
[----:B------:R-:W-:Y:S02]  /*0610*/  IADD3.X R5, PT, PT, R5, UR7, RZ, P2, !PT ;  /* 0x0000000705057c10 */ /* 0x000fe400097fe4ff */
[----:B0-----:R-:W-:-:S04]  /*0620*/  LEA R4, P0, R0, UR20, 0x3 ;  /* 0x0000001400047c11 */ /* 0x001fc8000f8018ff */
[----:B------:R-:W-:-:S06]  /*0630*/  LEA.HI.X R5, R0, UR21, R5, 0x3, P0 ;  /* 0x0000001500057c11 */ /* 0x000fcc00080f1c05 */
[----:B------:R-:W5:Y:S01]  /*0640*/  LDG.E.64 R4, desc[UR18][R4.64+0x10] ;  /* 0x0000101204047981 */ /* 0x000f62000c1e1b00 */
[----:B------:R-:W-:Y:S01]  /*0650*/  ISETP.GE.U32.AND P0, PT, R8, 0x8, PT ;  /* 0x000000080800780c */ /* 0x000fe20003f06070 */
[----:B------:R-:W-:Y:S01]  /*0660*/  IMAD.MOV.U32 R22, RZ, RZ, RZ ;  /* 0x000000ffff167224 */ /* 0x000fe200078e00ff */
[----:B------:R-:W-:Y:S01]  /*0670*/  CS2R R14, SRZ ;  /* 0x00000000000e7805 */ /* 0x000fe2000001ff00 */
[----:B------:R-:W-:Y:S01]  /*0680*/  IMAD.MOV.U32 R0, RZ, RZ, RZ ;  /* 0x000000ffff007224 */ /* 0x000fe200078e00ff */
[----:B------:R-:W-:-:S13]  /*0690*/  ISETP.GE.U32.AND.EX P0, PT, R9, RZ, PT, P0 ;  /* 0x000000ff0900720c */ /* 0x000fda0003f06100 */
[----:B------:R-:W-:Y:S05]  /*06a0*/  @!P0 BRA `(.L_x_19) ;  /* 0x0000000400b88947 */ /* 0x000fea0003800000 */
[----:B------:R-:W0:Y:S01]  /*06b0*/  LDCU.64 UR8, c[0x0][0x3a0] ;  /* 0x00007400ff0877ac */ /* 0x000e220008000a00 */
[----:B------:R-:W-:Y:S01]  /*06c0*/  LOP3.LUT R0, R8, 0xfffffff8, RZ, 0xc0, !PT ;  /* 0xfffffff808007812 */ /* 0x000fe200078ec0ff */
[----:B------:R-:W-:Y:S01]  /*06d0*/  IMAD.MOV.U32 R26, RZ, RZ, R9 ;  /* 0x000000ffff1a7224 */ /* 0x000fe200078e0009 */
[----:B------:R-:W-:Y:S01]  /*06e0*/  CS2R R14, SRZ ;  /* 0x00000000000e7805 */ /* 0x000fe2000001ff00 */
[----:B------:R-:W1:Y:S02]  /*06f0*/  LDCU.64 UR14, c[0x3][0x18] ;  /* 0x00c00300ff0e77ac */ /* 0x000e640008000a00 */
[----:B------:R-:W-:Y:S01]  /*0700*/  IMAD.MOV.U32 R27, RZ, RZ, R0 ;  /* 0x000000ffff1b7224 */ /* 0x000fe200078e0000 */
[----:B------:R-:W2:Y:S01]  /*0710*/  LDCU.64 UR16, c[0x0][0x398] ;  /* 0x00007300ff1077ac */ /* 0x000ea20008000a00 */
[----:B0-----:R-:W-:-:S04]  /*0720*/  ULEA UR8, UP0, UR10, UR8, 0x3 ;  /* 0x000000080a087291 */ /* 0x001fc8000f8018ff */
[----:B------:R-:W-:Y:S02]  /*0730*/  ULEA.HI.X UR9, UR10, UR9, UR12, 0x3, UP0 ;  /* 0x000000090a097291 */ /* 0x000fe400080f1c0c */
[----:B------:R-:W-:-:S04]  /*0740*/  UIADD3 UR8, UP0, UPT, UR8, 0x28, URZ ;  /* 0x0000002808087890 */ /* 0x000fc8000ff1e0ff */
[----:B------:R-:W-:Y:S02]  /*0750*/  UIADD3.X UR9, UPT, UPT, URZ, UR9, URZ, UP0, !UPT ;  /* 0x00000009ff097290 */ /* 0x000fe400087fe4ff */
[----:B------:R-:W-:-:S04]  /*0760*/  IMAD.U32 R6, RZ, RZ, UR8 ;  /* 0x00000008ff067e24 */ /* 0x000fc8000f8e00ff */
[----:B-12---:R-:W-:-:S07]  /*0770*/  IMAD.U32 R7, RZ, RZ, UR9 ;  /* 0x00000009ff077e24 */ /* 0x006fce000f8e00ff */
.L_x_20:
[----:B------:R-:W2:Y:S04]  /*0780*/  LDG.E.64 R12, desc[UR18][R6.64+-0x18] ;  /* 0xffffe812060c7981 */ /* 0x000ea8000c1e1b00 */
[----:B------:R-:W3:Y:S04]  /*0790*/  LDG.E.64 R18, desc[UR18][R6.64+-0x10] ;  /* 0xfffff01206127981 */ /* 0x000ee8000c1e1b00 */
[----:B------:R-:W4:Y:S01]  /*07a0*/  LDG.E.64 R24, desc[UR18][R6.64] ;  /* 0x0000001206187981 */ /* 0x000f22000c1e1b00 */
[----:B--2---:R-:W-:-:S04]  /*07b0*/  IADD3 R23, P0, PT, R12, -0x1, RZ ;  /* 0xffffffff0c177810 */ /* 0x004fc80007f1e0ff */
[----:B------:R-:W-:Y:S01]  /*07c0*/  IADD3.X R12, PT, PT, R13, -0x1, RZ, P0, !PT ;  /* 0xffffffff0d0c7810 */ /* 0x000fe200007fe4ff */
[----:B-----5:R-:W-:-:S04]  /*07d0*/  IMAD.WIDE.U32 R20, R23, UR14, R4 ;  /* 0x0000000e17147c25 */ /* 0x020fc8000f8e0004 */
[----:B------:R-:W-:-:S04]  /*07e0*/  IMAD R12, R12, UR14, RZ ;  /* 0x0000000e0c0c7c24 */ /* 0x000fc8000f8e02ff */
[----:B------:R-:W-:Y:S02]  /*07f0*/  IMAD R23, R23, UR15, R12 ;  /* 0x0000000f17177c24 */ /* 0x000fe4000f8e020c */
[----:B------:R-:W2:Y:S01]  /*0800*/  LDG.E.64 R12, desc[UR18][R6.64+-0x8] ;  /* 0xfffff812060c7981 */ /* 0x000ea2000c1e1b00 */
[----:B------:R-:W-:Y:S01]  /*0810*/  LEA R22, P0, R20, UR16, 0x3 ;  /* 0x0000001014167c11 */ /* 0x000fe2000f8018ff */
[----:B------:R-:W-:-:S05]  /*0820*/  IMAD.IADD R21, R21, 0x1, R23 ;  /* 0x0000000115157824 */ /* 0x000fca00078e0217 */
[----:B------:R-:W-:-:S06]  /*0830*/  LEA.HI.X R23, R20, UR17, R21, 0x3, P0 ;  /* 0x0000001114177c11 */ /* 0x000fcc00080f1c15 */
[----:B------:R-:W4:Y:S01]  /*0840*/  LDG.E.64 R22, desc[UR18][R22.64+-0x8] ;  /* 0xfffff81216167981 */ /* 0x000f22000c1e1b00 */
[----:B---3--:R-:W-:-:S04]  /*0850*/  IADD3 R21, P0, PT, R18, -0x1, RZ ;  /* 0xffffffff12157810 */ /* 0x008fc80007f1e0ff */
[----:B------:R-:W-:-:S05]  /*0860*/  IADD3.X R18, PT, PT, R19, -0x1, RZ, P0, !PT ;  /* 0xffffffff13127810 */ /* 0x000fca00007fe4ff */
[----:B------:R-:W-:-:S04]  /*0870*/  IMAD R18, R18, UR14, RZ ;  /* 0x0000000e12127c24 */ /* 0x000fc8000f8e02ff */
[C---:B------:R-:W-:Y:S02]  /*0880*/  IMAD R29, R21.reuse, UR15, R18 ;  /* 0x0000000f151d7c24 */ /* 0x040fe4000f8e0212 */
[----:B------:R-:W-:-:S04]  /*0890*/  IMAD.WIDE.U32 R18, R21, UR14, R4 ;  /* 0x0000000e15127c25 */ /* 0x000fc8000f8e0004 */
[----:B------:R-:W-:Y:S01]  /*08a0*/  IMAD.IADD R19, R19, 0x1, R29 ;  /* 0x0000000113137824 */ /* 0x000fe200078e021d */
[----:B------:R-:W-:-:S04]  /*08b0*/  LEA R20, P0, R18, UR16, 0x3 ;  /* 0x0000001012147c11 */ /* 0x000fc8000f8018ff */
[----:B------:R-:W-:-:S06]  /*08c0*/  LEA.HI.X R21, R18, UR17, R19, 0x3, P0 ;  /* 0x0000001112157c11 */ /* 0x000fcc00080f1c13 */
[----:B------:R-:W3:Y:S01]  /*08d0*/  LDG.E.64 R20, desc[UR18][R20.64+-0x8] ;  /* 0xfffff81214147981 */ /* 0x000ee2000c1e1b00 */
[----:B--2---:R-:W-:-:S04]  /*08e0*/  IADD3 R19, P0, PT, R12, -0x1, RZ ;  /* 0xffffffff0c137810 */ /* 0x004fc80007f1e0ff */
[----:B------:R-:W-:Y:S02]  /*08f0*/  IADD3.X R18, PT, PT, R13, -0x1, RZ, P0, !PT ;  /* 0xffffffff0d127810 */ /* 0x000fe400007fe4ff */
[----:B----4-:R-:W-:-:S03]  /*0900*/  IADD3 R13, P0, PT, R24, -0x1, RZ ;  /* 0xffffffff180d7810 */ /* 0x010fc60007f1e0ff */
[----:B------:R-:W-:Y:S01]  /*0910*/  IMAD R18, R18, UR14, RZ ;  /* 0x0000000e12127c24 */ /* 0x000fe2000f8e02ff */
[----:B------:R-:W-:Y:S01]  /*0920*/  IADD3.X R12, PT, PT, R25, -0x1, RZ, P0, !PT ;  /* 0xffffffff190c7810 */ /* 0x000fe200007fe4ff */
[----:B------:R-:W-:Y:S02]  /*0930*/  DADD R22, R22, R14 ;  /* 0x0000000016167229 */ /* 0x000fe4000000000e */
[C---:B------:R-:W-:Y:S02]  /*0940*/  IMAD R25, R19.reuse, UR15, R18 ;  /* 0x0000000f13197c24 */ /* 0x040fe4000f8e0212 */
[----:B------:R-:W-:-:S04]  /*0950*/  IMAD.WIDE.U32 R14, R19, UR14, R4 ;  /* 0x0000000e130e7c25 */ /* 0x000fc8000f8e0004 */
[----:B------:R-:W-:Y:S01]  /*0960*/  IMAD.IADD R15, R15, 0x1, R25 ;  /* 0x000000010f0f7824 */ /* 0x000fe200078e0219 */
[----:B------:R-:W-:Y:S01]  /*0970*/  LEA R18, P0, R14, UR16, 0x3 ;  /* 0x000000100e127c11 */ /* 0x000fe2000f8018ff */
[----:B------:R-:W-:Y:S01]  /*0980*/  IMAD R12, R12, UR14, RZ ;  /* 0x0000000e0c0c7c24 */ /* 0x000fe2000f8e02ff */
[----:B------:R-:W2:Y:S02]  /*0990*/  LDG.E.64 R24, desc[UR18][R6.64+0x18] ;  /* 0x0000181206187981 */ /* 0x000ea4000c1e1b00 */
[----:B------:R-:W-:Y:S02]  /*09a0*/  LEA.HI.X R19, R14, UR17, R15, 0x3, P0 ;  /* 0x000000110e137c11 */ /* 0x000fe400080f1c0f */
[----:B------:R-:W4:Y:S04]  /*09b0*/  LDG.E.64 R14, desc[UR18][R6.64+0x8] ;  /* 0x00000812060e7981 */ /* 0x000f28000c1e1b00 */
[----:B------:R-:W2:Y:S01]  /*09c0*/  LDG.E.64 R18, desc[UR18][R18.64+-0x8] ;  /* 0xfffff81212127981 */ /* 0x000ea2000c1e1b00 */
[----:B------:R-:W-:-:S02]  /*09d0*/  IMAD R29, R13, UR15, R12 ;  /* 0x0000000f0d1d7c24 */ /* 0x000fc4000f8e020c */
[----:B------:R-:W-:-:S04]  /*09e0*/  IMAD.WIDE.U32 R12, R13, UR14, R4 ;  /* 0x0000000e0d0c7c25 */ /* 0x000fc8000f8e0004 */
[----:B------:R-:W-:Y:S01]  /*09f0*/  IMAD.IADD R13, R13, 0x1, R29 ;  /* 0x000000010d0d7824 */ /* 0x000fe200078e021d */
[----:B------:R-:W-:-:S04]  /*0a00*/  LEA R28, P0, R12, UR16, 0x3 ;  /* 0x000000100c1c7c11 */ /* 0x000fc8000f8018ff */
[----:B------:R-:W-:Y:S01]  /*0a10*/  LEA.HI.X R29, R12, UR17, R13, 0x3, P0 ;  /* 0x000000110c1d7c11 */ /* 0x000fe200080f1c0d */
[----:B---3--:R-:W-:Y:S01]  /*0a20*/  DADD R22, R22, R20 ;  /* 0x0000000016167229 */ /* 0x008fe20000000014 */
[----:B------:R-:W3:Y:S04]  /*0a30*/  LDG.E.64 R20, desc[UR18][R6.64+0x10] ;  /* 0x0000101206147981 */ /* 0x000ee8000c1e1b00 */
[----:B------:R-:W3:Y:S01]  /*0a40*/  LDG.E.64 R12, desc[UR18][R28.64+-0x8] ;  /* 0xfffff8121c0c7981 */ /* 0x000ee2000c1e1b00 */
[----:B----4-:R-:W-:-:S04]  /*0a50*/  IADD3 R14, P0, PT, R14, -0x1, RZ ;  /* 0xffffffff0e0e7810 */ /* 0x010fc80007f1e0ff */
[----:B------:R-:W-:Y:S01]  /*0a60*/  IADD3.X R15, PT, PT, R15, -0x1, RZ, P0, !PT ;  /* 0xffffffff0f0f7810 */ /* 0x000fe200007fe4ff */
[----:B--2---:R-:W-:-:S04]  /*0a70*/  DADD R22, R22, R18 ;  /* 0x0000000016167229 */ /* 0x004fc80000000012 */
[----:B------:R-:W-:-:S04]  /*0a80*/  IMAD R15, R15, UR14, RZ ;  /* 0x0000000e0f0f7c24 */ /* 0x000fc8000f8e02ff */
[C---:B------:R-:W-:Y:S02]  /*0a90*/  IMAD R19, R14.reuse, UR15, R15 ;  /* 0x0000000f0e137c24 */ /* 0x040fe4000f8e020f */
[----:B------:R-:W-:-:S04]  /*0aa0*/  IMAD.WIDE.U32 R14, R14, UR14, R4 ;  /* 0x0000000e0e0e7c25 */ /* 0x000fc8000f8e0004 */
[----:B------:R-:W-:Y:S01]  /*0ab0*/  IMAD.IADD R15, R15, 0x1, R19 ;  /* 0x000000010f0f7824 */ /* 0x000fe200078e0213 */
[----:B------:R-:W-:-:S04]  /*0ac0*/  LEA R18, P0, R14, UR16, 0x3 ;  /* 0x000000100e127c11 */ /* 0x000fc8000f8018ff */
[----:B------:R-:W-:Y:S02]  /*0ad0*/  LEA.HI.X R19, R14, UR17, R15, 0x3, P0 ;  /* 0x000000110e137c11 */ /* 0x000fe400080f1c0f */
[----:B------:R-:W2:Y:S04]  /*0ae0*/  LDG.E.64 R14, desc[UR18][R6.64+0x20] ;  /* 0x00002012060e7981 */ /* 0x000ea8000c1e1b00 */
[----:B------:R-:W4:Y:S01]  /*0af0*/  LDG.E.64 R18, desc[UR18][R18.64+-0x8] ;  /* 0xfffff81212127981 */ /* 0x000f22000c1e1b00 */
[----:B---3--:R-:W-:Y:S01]  /*0b00*/  DADD R12, R22, R12 ;  /* 0x00000000160c7229 */ /* 0x008fe2000000000c */
[----:B------:R-:W-:-:S04]  /*0b10*/  IADD3 R23, P0, PT, R20, -0x1, RZ ;  /* 0xffffffff14177810 */ /* 0x000fc80007f1e0ff */
[----:B------:R-:W-:-:S05]  /*0b20*/  IADD3.X R20, PT, PT, R21, -0x1, RZ, P0, !PT ;  /* 0xffffffff15147810 */ /* 0x000fca00007fe4ff */
[----:B------:R-:W-:-:S04]  /*0b30*/  IMAD R20, R20, UR14, RZ ;  /* 0x0000000e14147c24 */ /* 0x000fc8000f8e02ff */
[C---:B------:R-:W-:Y:S02]  /*0b40*/  IMAD R21, R23.reuse, UR15, R20 ;  /* 0x0000000f17157c24 */ /* 0x040fe4000f8e0214 */
[----:B------:R-:W-:-:S04]  /*0b50*/  IMAD.WIDE.U32 R22, R23, UR14, R4 ;  /* 0x0000000e17167c25 */ /* 0x000fc8000f8e0004 */
[----:B------:R-:W-:Y:S01]  /*0b60*/  IMAD.IADD R21, R23, 0x1, R21 ;  /* 0x0000000117157824 */ /* 0x000fe200078e0215 */
[----:B------:R-:W-:-:S04]  /*0b70*/  LEA R20, P0, R22, UR16, 0x3 ;  /* 0x0000001016147c11 */ /* 0x000fc8000f8018ff */
[----:B------:R-:W-:Y:S02]  /*0b80*/  LEA.HI.X R21, R22, UR17, R21, 0x3, P0 ;  /* 0x0000001116157c11 */ /* 0x000fe400080f1c15 */
[----:B------:R-:W-:-:S04]  /*0b90*/  IADD3 R23, P0, PT, R24, -0x1, RZ ;  /* 0xffffffff18177810 */ /* 0x000fc80007f1e0ff */
[----:B------:R-:W-:Y:S01]  /*0ba0*/  IADD3.X R24, PT, PT, R25, -0x1, RZ, P0, !PT ;  /* 0xffffffff19187810 */ /* 0x000fe200007fe4ff */
[----:B------:R-:W3:Y:S04]  /*0bb0*/  LDG.E.64 R20, desc[UR18][R20.64+-0x8] ;  /* 0xfffff81214147981 */ /* 0x000ee8000c1e1b00 */
        /* <DEDUP_REMOVED lines=8> */
[----:B------:R-:W-:-:S05]  /*0c40*/  IADD3.X R14, PT, PT, R15, -0x1, RZ, P0, !PT ;  /* 0xffffffff0f0e7810 */ /* 0x000fca00007fe4ff */
[----:B------:R-:W-:-:S04]  /*0c50*/  IMAD R14, R14, UR14, RZ ;  /* 0x0000000e0e0e7c24 */ /* 0x000fc8000f8e02ff */
[C---:B------:R-:W-:Y:S02]  /*0c60*/  IMAD R23, R29.reuse, UR15, R14 ;  /* 0x0000000f1d177c24 */ /* 0x040fe4000f8e020e */
[----:B------:R-:W-:Y:S01]  /*0c70*/  IMAD.WIDE.U32 R14, R29, UR14, R4 ;  /* 0x0000000e1d0e7c25 */ /* 0x000fe2000f8e0004 */
[----:B----4-:R-:W-:-:S03]  /*0c80*/  DADD R12, R12, R18 ;  /* 0x000000000c0c7229 */ /* 0x010fc60000000012 */
[----:B------:R-:W-:Y:S01]  /*0c90*/  IMAD.IADD R23, R15, 0x1, R23 ;  /* 0x000000010f177824 */ /* 0x000fe200078e0217 */
[----:B------:R-:W-:-:S04]  /*0ca0*/  LEA R18, P0, R14, UR16, 0x3 ;  /* 0x000000100e127c11 */ /* 0x000fc8000f8018ff */
[----:B------:R-:W-:-:S06]  /*0cb0*/  LEA.HI.X R19, R14, UR17, R23, 0x3, P0 ;  /* 0x000000110e137c11 */ /* 0x000fcc00080f1c17 */
[----:B------:R-:W2:Y:S01]  /*0cc0*/  LDG.E.64 R18, desc[UR18][R18.64+-0x8] ;  /* 0xfffff81212127981 */ /* 0x000ea2000c1e1b00 */
[----:B------:R-:W-:-:S04]  /*0cd0*/  IADD3 R27, P0, PT, R27, -0x8, RZ ;  /* 0xfffffff81b1b7810 */ /* 0x000fc80007f1e0ff */
[----:B------:R-:W-:Y:S02]  /*0ce0*/  IADD3.X R26, PT, PT, R26, -0x1, RZ, P0, !PT ;  /* 0xffffffff1a1a7810 */ /* 0x000fe400007fe4ff */
[----:B------:R-:W-:Y:S01]  /*0cf0*/  ISETP.NE.U32.AND P0, PT, R27, RZ, PT ;  /* 0x000000ff1b00720c */ /* 0x000fe20003f05070 */
[----:B---3--:R-:W-:-:S03]  /*0d00*/  DADD R12, R12, R20 ;  /* 0x000000000c0c7229 */ /* 0x008fc60000000014 */
[----:B------:R-:W-:Y:S02]  /*0d10*/  ISETP.NE.AND.EX P0, PT, R26, RZ, PT, P0 ;  /* 0x000000ff1a00720c */ /* 0x000fe40003f05300 */
[----:B------:R-:W-:-:S05]  /*0d20*/  IADD3 R6, P1, PT, R6, 0x40, RZ ;  /* 0x0000004006067810 */ /* 0x000fca0007f3e0ff */
[----:B------:R-:W-:Y:S01]  /*0d30*/  IMAD.X R7, RZ, RZ, R7, P1 ;  /* 0x000000ffff077224 */ /* 0x000fe200008e0607 */
[----:B------:R-:W-:-:S08]  /*0d40*/  DADD R12, R12, R24 ;  /* 0x000000000c0c7229 */ /* 0x000fd00000000018 */
[----:B--2---:R-:W-:Y:S01]  /*0d50*/  DADD R14, R12, R18 ;  /* 0x000000000c0e7229 */ /* 0x004fe20000000012 */
[----:B------:R-:W-:Y:S10]  /*0d60*/  @P0 BRA `(.L_x_20) ;  /* 0xfffffff800840947 */ /* 0x000ff4000383ffff */
[----:B------:R-:W-:Y:S02]  /*0d70*/  IMAD.MOV.U32 R22, RZ, RZ, R0 ;  /* 0x000000ffff167224 */ /* 0x000fe400078e0000 */
[----:B------:R-:W-:-:S07]  /*0d80*/  IMAD.MOV.U32 R0, RZ, RZ, R9 ;  /* 0x000000ffff007224 */ /* 0x000fce00078e0009 */
.L_x_19:
        /* <DEDUP_REMOVED lines=9> */
[----:B------:R-:W-:Y:S01]  /*0e20*/  IADD3 R6, P0, PT, R22, UR10, RZ ;  /* 0x0000000a16067c10 */ /* 0x000fe2000ff1e0ff */
[----:B------:R-:W0:Y:S03]  /*0e30*/  LDCU.64 UR8, c[0x3][0x18] ;  /* 0x00c00300ff0877ac */ /* 0x000e260008000a00 */
[----:B------:R-:W-:Y:S01]  /*0e40*/  IADD3.X R7, PT, PT, R0, UR12, RZ, P0, !PT ;  /* 0x0000000c00077c10 */ /* 0x000fe200087fe4ff */
[----:B------:R-:W1:Y:S01]  /*0e50*/  LDCU.64 UR14, c[0x0][0x398] ;  /* 0x00007300ff0e77ac */ /* 0x000e620008000a00 */
[----:B------:R-:W-:-:S04]  /*0e60*/  LEA R26, P0, R6, UR20, 0x3 ;  /* 0x00000014061a7c11 */ /* 0x000fc8000f8018ff */
[----:B------:R-:W-:-:S05]  /*0e70*/  LEA.HI.X R27, R6, UR21, R7, 0x3, P0 ;  /* 0x00000015061b7c11 */ /* 0x000fca00080f1c07 */
[----:B------:R-:W2:Y:S04]  /*0e80*/  LDG.E.64 R20, desc[UR18][R26.64+0x10] ;  /* 0x000010121a147981 */ /* 0x000ea8000c1e1b00 */
[----:B------:R-:W3:Y:S04]  /*0e90*/  LDG.E.64 R18, desc[UR18][R26.64+0x18] ;  /* 0x000018121a127981 */ /* 0x000ee8000c1e1b00 */
[----:B------:R-:W4:Y:S04]  /*0ea0*/  LDG.E.64 R6, desc[UR18][R26.64+0x20] ;  /* 0x000020121a067981 */ /* 0x000f28000c1e1b00 */
[----:B------:R1:W4:Y:S01]  /*0eb0*/  LDG.E.64 R12, desc[UR18][R26.64+0x28] ;  /* 0x000028121a0c7981 */ /* 0x000322000c1e1b00 */
[----:B--2---:R-:W-:-:S04]  /*0ec0*/  IADD3 R25, P0, PT, R20, -0x1, RZ ;  /* 0xffffffff14197810 */ /* 0x004fc80007f1e0ff */
[----:B------:R-:W-:Y:S02]  /*0ed0*/  IADD3.X R20, PT, PT, R21, -0x1, RZ, P0, !PT ;  /* 0xffffffff15147810 */ /* 0x000fe400007fe4ff */
[----:B---3--:R-:W-:-:S03]  /*0ee0*/  IADD3 R23, P0, PT, R18, -0x1, RZ ;  /* 0xffffffff12177810 */ /* 0x008fc60007f1e0ff */
[----:B0-----:R-:W-:Y:S01]  /*0ef0*/  IMAD R20, R20, UR8, RZ ;  /* 0x0000000814147c24 */ /* 0x001fe2000f8e02ff */
[----:B------:R-:W-:-:S03]  /*0f00*/  IADD3.X R18, PT, PT, R19, -0x1, RZ, P0, !PT ;  /* 0xffffffff13127810 */ /* 0x000fc600007fe4ff */
[C---:B------:R-:W-:Y:S02]  /*0f10*/  IMAD R21, R25.reuse, UR9, R20 ;  /* 0x0000000919157c24 */ /* 0x040fe4000f8e0214 */
[----:B-----5:R-:W-:-:S04]  /*0f20*/  IMAD.WIDE.U32 R24, R25, UR8, R4 ;  /* 0x0000000819187c25 */ /* 0x020fc8000f8e0004 */
[----:B------:R-:W-:Y:S01]  /*0f30*/  IMAD.IADD R19, R25, 0x1, R21 ;  /* 0x0000000119137824 */ /* 0x000fe200078e0215 */
[----:B-1----:R-:W-:Y:S01]  /*0f40*/  LEA R20, P0, R24, UR14, 0x3 ;  /* 0x0000000e18147c11 */ /* 0x002fe2000f8018ff */
[----:B------:R-:W-:-:S03]  /*0f50*/  IMAD R18, R18, UR8, RZ ;  /* 0x0000000812127c24 */ /* 0x000fc6000f8e02ff */
[----:B------:R-:W-:Y:S01]  /*0f60*/  LEA.HI.X R21, R24, UR15, R19, 0x3, P0 ;  /* 0x0000000f18157c11 */ /* 0x000fe200080f1c13 */
[C---:B------:R-:W-:Y:S01]  /*0f70*/  IMAD R27, R23.reuse, UR9, R18 ;  /* 0x00000009171b7c24 */ /* 0x040fe2000f8e0212 */
[----:B----4-:R-:W-:Y:S01]  /*0f80*/  IADD3 R25, P0, PT, R6, -0x1, RZ ;  /* 0xffffffff06197810 */ /* 0x010fe20007f1e0ff */
[----:B------:R-:W-:-:S03]  /*0f90*/  IMAD.WIDE.U32 R18, R23, UR8, R4 ;  /* 0x0000000817127c25 */ /* 0x000fc6000f8e0004 */
[----:B------:R-:W-:Y:S01]  /*0fa0*/  IADD3.X R7, PT, PT, R7, -0x1, RZ, P0, !PT ;  /* 0xffffffff07077810 */ /* 0x000fe200007fe4ff */
[----:B------:R-:W-:Y:S01]  /*0fb0*/  IMAD.IADD R19, R19, 0x1, R27 ;  /* 0x0000000113137824 */ /* 0x000fe200078e021b */
[C---:B------:R-:W-:Y:S01]  /*0fc0*/  LEA R6, P0, R18.reuse, UR14, 0x3 ;  /* 0x0000000e12067c11 */ /* 0x040fe2000f8018ff */
[----:B------:R-:W2:Y:S02]  /*0fd0*/  LDG.E.64 R20, desc[UR18][R20.64+-0x8] ;  /* 0xfffff81214147981 */ /* 0x000ea4000c1e1b00 */
[----:B------:R-:W-:Y:S01]  /*0fe0*/  IMAD R24, R7, UR8, RZ ;  /* 0x0000000807187c24 */ /* 0x000fe2000f8e02ff */
[----:B------:R-:W-:Y:S01]  /*0ff0*/  LEA.HI.X R7, R18, UR15, R19, 0x3, P0 ;  /* 0x0000000f12077c11 */ /* 0x000fe200080f1c13 */
[----:B------:R-:W-:Y:S01]  /*1000*/  IMAD.WIDE.U32 R18, R25, UR8, R4 ;  /* 0x0000000819127c25 */ /* 0x000fe2000f8e0004 */
[----:B------:R-:W-:-:S03]  /*1010*/  IADD3 R23, P0, PT, R12, -0x1, RZ ;  /* 0xffffffff0c177810 */ /* 0x000fc60007f1e0ff */
[----:B------:R-:W-:Y:S01]  /*1020*/  IMAD R27, R25, UR9, R24 ;  /* 0x00000009191b7c24 */ /* 0x000fe2000f8e0218 */
[----:B------:R-:W-:Y:S01]  /*1030*/  IADD3.X R24, PT, PT, R13, -0x1, RZ, P0, !PT ;  /* 0xffffffff0d187810 */ /* 0x000fe200007fe4ff */
[----:B------:R-:W3:Y:S01]  /*1040*/  LDG.E.64 R6, desc[UR18][R6.64+-0x8] ;  /* 0xfffff81206067981 */ /* 0x000ee2000c1e1b00 */
[----:B------:R-:W-:Y:S01]  /*1050*/  LEA R12, P0, R18, UR14, 0x3 ;  /* 0x0000000e120c7c11 */ /* 0x000fe2000f8018ff */
[----:B------:R-:W-:Y:S02]  /*1060*/  IMAD.IADD R13, R19, 0x1, R27 ;  /* 0x00000001130d7824 */ /* 0x000fe400078e021b */
[----:B------:R-:W-:-:S03]  /*1070*/  IMAD R24, R24, UR8, RZ ;  /* 0x0000000818187c24 */ /* 0x000fc6000f8e02ff */
[----:B------:R-:W-:Y:S01]  /*1080*/  LEA.HI.X R13, R18, UR15, R13, 0x3, P0 ;  /* 0x0000000f120d7c11 */ /* 0x000fe200080f1c0d */
[----:B------:R-:W-:-:S04]  /*1090*/  IMAD.WIDE.U32 R18, R23, UR8, R4 ;  /* 0x0000000817127c25 */ /* 0x000fc8000f8e0004 */
[----:B------:R-:W-:Y:S01]  /*10a0*/  IMAD R23, R23, UR9, R24 ;  /* 0x0000000917177c24 */ /* 0x000fe2000f8e0218 */
[----:B------:R-:W-:Y:S01]  /*10b0*/  LEA R24, P0, R18, UR14, 0x3 ;  /* 0x0000000e12187c11 */ /* 0x000fe2000f8018ff */
[----:B------:R-:W4:Y:S02]  /*10c0*/  LDG.E.64 R12, desc[UR18][R12.64+-0x8] ;  /* 0xfffff8120c0c7981 */ /* 0x000f24000c1e1b00 */
[----:B------:R-:W-:-:S05]  /*10d0*/  IMAD.IADD R19, R19, 0x1, R23 ;  /* 0x0000000113137824 */ /* 0x000fca00078e0217 */
[----:B------:R-:W-:-:S06]  /*10e0*/  LEA.HI.X R25, R18, UR15, R19, 0x3, P0 ;  /* 0x0000000f12197c11 */ /* 0x000fcc00080f1c13 */
[----:B------:R-:W4:Y:S01]  /*10f0*/  LDG.E.64 R24, desc[UR18][R24.64+-0x8] ;  /* 0xfffff81218187981 */ /* 0x000f22000c1e1b00 */
[----:B------:R-:W-:-:S05]  /*1100*/  IADD3 R22, P0, PT, R22, 0x4, RZ ;  /* 0x0000000416167810 */ /* 0x000fca0007f1e0ff */
[----:B------:R-:W-:Y:S01]  /*1110*/  IMAD.X R0, RZ, RZ, R0, P0 ;  /* 0x000000ffff007224 */ /* 0x000fe200000e0600 */
[----:B--2---:R-:W-:-:S08]  /*1120*/  DADD R20, R14, R20 ;  /* 0x000000000e147229 */ /* 0x004fd00000000014 */
[----:B---3--:R-:W-:-:S08]  /*1130*/  DADD R20, R20, R6 ;  /* 0x0000000014147229 */ /* 0x008fd00000000006 */
[----:B----4-:R-:W-:-:S08]  /*1140*/  DADD R20, R20, R12 ;  /* 0x0000000014147229 */ /* 0x010fd0000000000c */
[----:B------:R-:W-:-:S11]  /*1150*/  DADD R14, R20, R24 ;  /* 0x00000000140e7229 */ /* 0x000fd60000000018 */
.L_x_22:
[----:B------:R-:W-:-:S04]  /*1160*/  LOP3.LUT R6, R8, 0x3, RZ, 0xc0, !PT ;  /* 0x0000000308067812 */ /* 0x000fc800078ec0ff */
[----:B------:R-:W-:-:S04]  /*1170*/  ISETP.NE.U32.AND P0, PT, R6, RZ, PT ;  /* 0x000000ff0600720c */ /* 0x000fc80003f05070 */
[----:B------:R-:W-:-:S13]  /*1180*/  ISETP.NE.AND.EX P0, PT, RZ, RZ, PT, P0 ;  /* 0x000000ffff00720c */ /* 0x000fda0003f05300 */
[----:B------:R-:W-:Y:S05]  /*1190*/  @!P0 BRA `(.L_x_21) ;  /* 0x0000000000d08947 */ /* 0x000fea0003800000 */
[----:B------:R-:W-:Y:S02]  /*11a0*/  ISETP.NE.U32.AND P0, PT, R6, 0x1, PT ;  /* 0x000000010600780c */ /* 0x000fe40003f05070 */
[----:B------:R-:W-:Y:S02]  /*11b0*/  LOP3.LUT P1, RZ, R8, 0x1, RZ, 0xc0, !PT ;  /* 0x0000000108ff7812 */ /* 0x000fe4000782c0ff */
[----:B------:R-:W-:-:S13]  /*11c0*/  ISETP.NE.AND.EX P0, PT, RZ, RZ, PT, P0 ;  /* 0x000000ffff00720c */ /* 0x000fda0003f05300 */
        /* <DEDUP_REMOVED lines=8> */
[----:B------:R-:W3:Y:S01]  /*1250*/  LDG.E.64 R6, desc[UR18][R20.64+0x18] ;  /* 0x0000181214067981 */ /* 0x000ee2000c1e1b00 */
[----:B--2---:R-:W-:-:S04]  /*1260*/  IADD3 R23, P0, PT, R12, -0x1, RZ ;  /* 0xffffffff0c177810 */ /* 0x004fc80007f1e0ff */
[----:B------:R-:W-:Y:S02]  /*1270*/  IADD3.X R12, PT, PT, R13, -0x1, RZ, P0, !PT ;  /* 0xffffffff0d0c7810 */ /* 0x000fe400007fe4ff */
[----:B---3--:R-:W-:-:S03]  /*1280*/  IADD3 R19, P0, PT, R6, -0x1, RZ ;  /* 0xffffffff06137810 */ /* 0x008fc60007f1e0ff */
[----:B0-----:R-:W-:Y:S01]  /*1290*/  IMAD R6, R12, UR8, RZ ;  /* 0x000000080c067c24 */ /* 0x001fe2000f8e02ff */
[----:B------:R-:W-:Y:S01]  /*12a0*/  IADD3.X R7, PT, PT, R7, -0x1, RZ, P0, !PT ;  /* 0xffffffff07077810 */ /* 0x000fe200007fe4ff */
[----:B-----5:R-:W-:-:S04]  /*12b0*/  IMAD.WIDE.U32 R12, R23, UR8, R4 ;  /* 0x00000008170c7c25 */ /* 0x020fc8000f8e0004 */
[----:B------:R-:W-:Y:S01]  /*12c0*/  IMAD R23, R23, UR9, R6 ;  /* 0x0000000917177c24 */ /* 0x000fe2000f8e0206 */
[----:B-1----:R-:W-:Y:S01]  /*12d0*/  LEA R18, P0, R12, UR14, 0x3 ;  /* 0x0000000e0c127c11 */ /* 0x002fe2000f8018ff */
[----:B------:R-:W-:Y:S02]  /*12e0*/  IMAD R20, R7, UR8, RZ ;  /* 0x0000000807147c24 */ /* 0x000fe4000f8e02ff */
[----:B------:R-:W-:Y:S02]  /*12f0*/  IMAD.IADD R23, R13, 0x1, R23 ;  /* 0x000000010d177824 */ /* 0x000fe400078e0217 */
[----:B------:R-:W-:-:S04]  /*1300*/  IMAD.WIDE.U32 R6, R19, UR8, R4 ;  /* 0x0000000813067c25 */ /* 0x000fc8000f8e0004 */
[----:B------:R-:W-:Y:S01]  /*1310*/  IMAD R13, R19, UR9, R20 ;  /* 0x00000009130d7c24 */ /* 0x000fe2000f8e0214 */
[----:B------:R-:W-:Y:S02]  /*1320*/  LEA.HI.X R19, R12, UR15, R23, 0x3, P0 ;  /* 0x0000000f0c137c11 */ /* 0x000fe400080f1c17 */
[----:B------:R-:W-:Y:S01]  /*1330*/  LEA R12, P0, R6, UR14, 0x3 ;  /* 0x0000000e060c7c11 */ /* 0x000fe2000f8018ff */
[----:B------:R-:W-:-:S03]  /*1340*/  IMAD.IADD R13, R7, 0x1, R13 ;  /* 0x00000001070d7824 */ /* 0x000fc600078e020d */
[----:B------:R-:W2:Y:S02]  /*1350*/  LDG.E.64 R18, desc[UR18][R18.64+-0x8] ;  /* 0xfffff81212127981 */ /* 0x000ea4000c1e1b00 */
[----:B------:R-:W-:-:S06]  /*1360*/  LEA.HI.X R13, R6, UR15, R13, 0x3, P0 ;  /* 0x0000000f060d7c11 */ /* 0x000fcc00080f1c0d */
[----:B------:R-:W3:Y:S01]  /*1370*/  LDG.E.64 R12, desc[UR18][R12.64+-0x8] ;  /* 0xfffff8120c0c7981 */ /* 0x000ee2000c1e1b00 */
[----:B------:R-:W-:-:S05]  /*1380*/  IADD3 R22, P0, PT, R22, 0x2, RZ ;  /* 0x0000000216167810 */ /* 0x000fca0007f1e0ff */
[----:B------:R-:W-:Y:S01]  /*1390*/  IMAD.X R0, RZ, RZ, R0, P0 ;  /* 0x000000ffff007224 */ /* 0x000fe200000e0600 */
[----:B--2---:R-:W-:-:S08]  /*13a0*/  DADD R14, R14, R18 ;  /* 0x000000000e0e7229 */ /* 0x004fd00000000012 */
[----:B---3--:R-:W-:-:S11]  /*13b0*/  DADD R14, R14, R12 ;  /* 0x000000000e0e7229 */ /* 0x008fd6000000000c */
.L_x_23:
[----:B------:R-:W-:Y:S05]  /*13c0*/  @!P1 BRA `(.L_x_21) ;  /* 0x0000000000449947 */ /* 0x000fea0003800000 */
[----:B------:R-:W-:Y:S01]  /*13d0*/  IADD3 R22, P0, PT, R22, UR10, RZ ;  /* 0x0000000a16167c10 */ /* 0x000fe2000ff1e0ff */
[----:B------:R-:W0:Y:S03]  /*13e0*/  LDCU.64 UR8, c[0x3][0x18] ;  /* 0x00c00300ff0877ac */ /* 0x000e260008000a00 */
[----:B------:R-:W-:Y:S01]  /*13f0*/  IADD3.X R7, PT, PT, R0, UR12, RZ, P0, !PT ;  /* 0x0000000c00077c10 */ /* 0x000fe200087fe4ff */
[----:B------:R-:W1:Y:S01]  /*1400*/  LDCU.64 UR14, c[0x0][0x398] ;  /* 0x00007300ff0e77ac */ /* 0x000e620008000a00 */
[----:B------:R-:W-:-:S04]  /*1410*/  LEA R6, P0, R22, UR20, 0x3 ;  /* 0x0000001416067c11 */ /* 0x000fc8000f8018ff */
[----:B------:R-:W-:-:S06]  /*1420*/  LEA.HI.X R7, R22, UR21, R7, 0x3, P0 ;  /* 0x0000001516077c11 */ /* 0x000fcc00080f1c07 */
[----:B------:R-:W2:Y:S02]  /*1430*/  LDG.E.64 R6, desc[UR18][R6.64+0x10] ;  /* 0x0000101206067981 */ /* 0x000ea4000c1e1b00 */
[----:B--2---:R-:W-:-:S04]  /*1440*/  IADD3 R13, P0, PT, R6, -0x1, RZ ;  /* 0xffffffff060d7810 */ /* 0x004fc80007f1e0ff */
[----:B------:R-:W-:Y:S01]  /*1450*/  IADD3.X R0, PT, PT, R7, -0x1, RZ, P0, !PT ;  /* 0xffffffff07007810 */ /* 0x000fe200007fe4ff */
[----:B0----5:R-:W-:-:S04]  /*1460*/  IMAD.WIDE.U32 R4, R13, UR8, R4 ;  /* 0x000000080d047c25 */ /* 0x021fc8000f8e0004 */
[----:B------:R-:W-:Y:S01]  /*1470*/  IMAD R0, R0, UR8, RZ ;  /* 0x0000000800007c24 */ /* 0x000fe2000f8e02ff */
[----:B-1----:R-:W-:-:S03]  /*1480*/  LEA R12, P0, R4, UR14, 0x3 ;  /* 0x0000000e040c7c11 */ /* 0x002fc6000f8018ff */
[----:B------:R-:W-:-:S04]  /*1490*/  IMAD R13, R13, UR9, R0 ;  /* 0x000000090d0d7c24 */ /* 0x000fc8000f8e0200 */
[----:B------:R-:W-:-:S05]  /*14a0*/  IMAD.IADD R5, R5, 0x1, R13 ;  /* 0x0000000105057824 */ /* 0x000fca00078e020d */
[----:B------:R-:W-:-:S05]  /*14b0*/  LEA.HI.X R13, R4, UR15, R5, 0x3, P0 ;  /* 0x0000000f040d7c11 */ /* 0x000fca00080f1c05 */
[----:B------:R-:W2:Y:S02]  /*14c0*/  LDG.E.64 R4, desc[UR18][R12.64+-0x8] ;  /* 0xfffff8120c047981 */ /* 0x000ea4000c1e1b00 */
[----:B--2---:R-:W-:-:S11]  /*14d0*/  DADD R14, R14, R4 ;  /* 0x000000000e0e7229 */ /* 0x004fd60000000004 */
.L_x_21:
[----:B------:R-:W0:Y:S01]  /*14e0*/  I2F.F64.U64 R6, R8 ;  /* 0x0000000800067312 */ /* 0x000e220000301800 */
[----:B-----5:R-:W-:Y:S01]  /*14f0*/  IMAD.MOV.U32 R4, RZ, RZ, 0x1 ;  /* 0x00000001ff047424 */ /* 0x020fe200078e00ff */
[----:B------:R-:W-:Y:S01]  /*1500*/  FSETP.GEU.AND P1, PT, |R15|, 6.5827683646048100446e-37, PT ;  /* 0x036000000f00780b */ /* 0x000fe20003f2e200 */
[----:B------:R-:W-:Y:S05]  /*1510*/  BSSY.RECONVERGENT B0, `(.L_x_24) ;  /* 0x0000013000007945 */ /* 0x000fea0003800200 */
[----:B0-----:R-:W0:Y:S02]  /*1520*/  MUFU.RCP64H R5, R7 ;  /* 0x0000000700057308 */ /* 0x001e240000001800 */
[----:B0-----:R-:W-:-:S08]  /*1530*/  DFMA R12, -R6, R4, 1 ;  /* 0x3ff00000060c742b */ /* 0x001fd00000000104 */
        /* <DEDUP_REMOVED lines=10> */
[----:B------:R-:W-:Y:S01]  /*15e0*/  IMAD.MOV.U32 R4, RZ, RZ, R14 ;  /* 0x000000ffff047224 */ /* 0x000fe200078e000e */
[----:B------:R-:W-:Y:S01]  /*15f0*/  MOV R0, 0x1640 ;  /* 0x0000164000007802 */ /* 0x000fe20000000f00 */
[----:B------:R-:W-:Y:S02]  /*1600*/  IMAD.MOV.U32 R5, RZ, RZ, R15 ;  /* 0x000000ffff057224 */ /* 0x000fe400078e000f */
[----:B------:R-:W-:Y:S02]  /*1610*/  IMAD.MOV.U32 R12, RZ, RZ, R6 ;  /* 0x000000ffff0c7224 */ /* 0x000fe400078e0006 */
[----:B------:R-:W-:-:S07]  /*1620*/  IMAD.MOV.U32 R13, RZ, RZ, R7 ;  /* 0x000000ffff0d7224 */ /* 0x000fce00078e0007 */
[----:B------:R-:W-:Y:S05]  /*1630*/  CALL.REL.NOINC `($__internal_1_$__cuda_sm20_div_rn_f64_full) ;  /* 0x00000000006c7944 */ /* 0x000fea0003c00000 */
.L_x_25:
[----:B------:R-:W-:Y:S05]  /*1640*/  BSYNC.RECONVERGENT B0 ;  /* 0x0000000000007941 */ /* 0x000fea0003800200 */
.L_x_24:
[----:B------:R-:W0:Y:S01]  /*1650*/  LDCU UR8, c[0x0][0x3c0] ;  /* 0x00007800ff0877ac */ /* 0x000e220008000800 */
[----:B------:R-:W1:Y:S01]  /*1660*/  LDC.64 R6, c[0x0][0x3b0] ;  /* 0x0000ec00ff067b82 */ /* 0x000e620000000a00 */
[----:B------:R-:W2:Y:S01]  /*1670*/  LDCU.64 UR14, c[0x0][0x3c8] ;  /* 0x00007900ff0e77ac */ /* 0x000ea20008000a00 */
[----:B------:R-:W-:Y:S01]  /*1680*/  UMOV UR9, URZ ;  /* 0x000000ff00097c82 */ /* 0x000fe20008000000 */
[----:B------:R-:W-:-:S04]  /*1690*/  UIADD3 UR6, UP0, UPT, UR6, 0x1, URZ ;  /* 0x0000000106067890 */ /* 0x000fc8000ff1e0ff */
[----:B------:R-:W-:Y:S02]  /*16a0*/  UIADD3.X UR7, UPT, UPT, URZ, UR7, URZ, UP0, !UPT ;  /* 0x00000007ff077290 */ /* 0x000fe400087fe4ff */
[----:B0-----:R-:W-:-:S04]  /*16b0*/  UIADD3 UR13, UPT, UPT, UR8, -0x1, URZ ;  /* 0xffffffff080d7890 */ /* 0x001fc8000fffe0ff */
[----:B------:R-:W-:-:S04]  /*16c0*/  USHF.R.S32.HI UR8, URZ, 0x1f, UR13 ;  /* 0x0000001fff087899 */ /* 0x000fc8000801140d */
[----:B--2---:R-:W-:-:S03]  /*16d0*/  UIMAD UR16, UR8, UR14, URZ ;  /* 0x0000000e081072a4 */ /* 0x004fc6000f8e02ff */
[----:B------:R-:W-:Y:S01]  /*16e0*/  UMOV UR8, UR4 ;  /* 0x0000000400087c82 */ /* 0x000fe20008000000 */
[----:B------:R-:W-:Y:S02]  /*16f0*/  UIMAD UR15, UR13, UR15, UR16 ;  /* 0x0000000f0d0f72a4 */ /* 0x000fe4000f8e0210 */
[----:B------:R-:W-:-:S04]  /*1700*/  UIMAD.WIDE.U32 UR8, UR13, UR14, UR8 ;  /* 0x0000000e0d0872a5 */ /* 0x000fc8000f8e0008 */
[----:B------:R-:W-:Y:S01]  /*1710*/  UIADD3 UR15, UPT, UPT, UR9, UR15, URZ ;  /* 0x0000000f090f7290 */ /* 0x000fe2000fffe0ff */
[----:B------:R-:W0:Y:S01]  /*1720*/  LDCU.64 UR16, c[0x0][0x3a8] ;  /* 0x00007500ff1077ac */ /* 0x000e220008000a00 */
[----:B-1----:R-:W-:-:S04]  /*1730*/  IMAD.WIDE.U32 R16, R6, UR8, R16 ;  /* 0x0000000806107c25 */ /* 0x002fc8000f8e0010 */
[----:B------:R-:W-:-:S04]  /*1740*/  IMAD R0, R6, UR15, RZ ;  /* 0x0000000f06007c24 */ /* 0x000fc8000f8e02ff */
[----:B------:R-:W-:Y:S01]  /*1750*/  IMAD R7, R7, UR8, R0 ;  /* 0x0000000807077c24 */ /* 0x000fe2000f8e0200 */
[----:B------:R-:W1:Y:S03]  /*1760*/  LDCU.64 UR8, c[0x0][0x380] ;  /* 0x00007000ff0877ac */ /* 0x000e660008000a00 */
[----:B------:R-:W-:Y:S01]  /*1770*/  IMAD.IADD R7, R7, 0x1, R17 ;  /* 0x0000000107077824 */ /* 0x000fe200078e0211 */
[----:B0-----:R-:W-:-:S04]  /*1780*/  LEA R6, P0, R16, UR16, 0x3 ;  /* 0x0000001010067c11 */ /* 0x001fc8000f8018ff */
[----:B------:R-:W-:-:S05]  /*1790*/  LEA.HI.X R7, R16, UR17, R7, 0x3, P0 ;  /* 0x0000001110077c11 */ /* 0x000fca00080f1c07 */
[----:B------:R0:W-:Y:S01]  /*17a0*/  STG.E.64 desc[UR18][R6.64], R4 ;  /* 0x0000000406007986 */ /* 0x0001e2000c101b12 */
[----:B-1----:R-:W-:-:S04]  /*17b0*/  UISETP.NE.U32.AND UP0, UPT, UR6, UR8, UPT ;  /* 0x000000080600728c */ /* 0x002fc8000bf05070 */
[----:B------:R-:W-:-:S09]  /*17c0*/  UISETP.NE.AND.EX UP0, UPT, UR7, UR9, UPT, UP0 ;  /* 0x000000090700728c */ /* 0x000fd2000bf05300 */
[----:B0-----:R-:W-:Y:S05]  /*17d0*/  BRA.U UP0, `(.L_x_26) ;  /* 0xffffffed00687547 */ /* 0x001fea000b83ffff */
[----:B------:R-:W-:Y:S05]  /*17e0*/  EXIT ;  /* 0x000000000000794d */ /* 0x000fea0003800000 */
        .weak           $__internal_1_$__cuda_sm20_div_rn_f64_full
        .type           $__internal_1_$__cuda_sm20_div_rn_f64_full,@function
        .size           $__internal_1_$__cuda_sm20_div_rn_f64_full,(.L_x_57 - $__internal_1_$__cuda_sm20_div_rn_f64_full)
$__internal_1_$__cuda_sm20_div_rn_f64_full:
[C---:B------:R-:W-:Y:S01]  /*17f0*/  FSETP.GEU.AND P0, PT, |R13|.reuse, 1.469367938527859385e-39, PT ;  /* 0x001000000d00780b */ /* 0x040fe20003f0e200 */
[----:B------:R-:W-:Y:S01]  /*1800*/  IMAD.MOV.U32 R7, RZ, RZ, R5 ;  /* 0x000000ffff077224 */ /* 0x000fe200078e0005 */
[C---:B------:R-:W-:Y:S01]  /*1810*/  LOP3.LUT R14, R13.reuse, 0x800fffff, RZ, 0xc0, !PT ;  /* 0x800fffff0d0e7812 */ /* 0x040fe200078ec0ff */
[----:B------:R-:W-:Y:S01]  /*1820*/  IMAD.MOV.U32 R18, RZ, RZ, 0x1 ;  /* 0x00000001ff127424 */ /* 0x000fe200078e00ff */
[----:B------:R-:W-:Y:S01]  /*1830*/  LOP3.LUT R27, R13, 0x7ff00000, RZ, 0xc0, !PT ;  /* 0x7ff000000d1b7812 */ /* 0x000fe200078ec0ff */
[----:B------:R-:W-:Y:S01]  /*1840*/  IMAD.MOV.U32 R6, RZ, RZ, R4 ;  /* 0x000000ffff067224 */ /* 0x000fe200078e0004 */
[----:B------:R-:W-:Y:S01]  /*1850*/  LOP3.LUT R15, R14, 0x3ff00000, RZ, 0xfc, !PT ;  /* 0x3ff000000e0f7812 */ /* 0x000fe200078efcff */
[----:B------:R-:W-:Y:S01]  /*1860*/  IMAD.MOV.U32 R14, RZ, RZ, R12 ;  /* 0x000000ffff0e7224 */ /* 0x000fe200078e000c */
[C---:B------:R-:W-:Y:S01]  /*1870*/  FSETP.GEU.AND P2, PT, |R7|.reuse, 1.469367938527859385e-39, PT ;  /* 0x001000000700780b */ /* 0x040fe20003f4e200 */
[----:B------:R-:W-:Y:S01]  /*1880*/  BSSY.RECONVERGENT B1, `(.L_x_27) ;  /* 0x0000050000017945 */ /* 0x000fe20003800200 */
[----:B------:R-:W-:-:S03]  /*1890*/  LOP3.LUT R4, R7, 0x7ff00000, RZ, 0xc0, !PT ;  /* 0x7ff0000007047812 */ /* 0x000fc600078ec0ff */
[----:B------:R-:W-:Y:S01]  /*18a0*/  @!P0 DMUL R14, R12, 8.98846567431157953865e+307 ;  /* 0x7fe000000c0e8828 */ /* 0x000fe20000000000 */
[----:B------:R-:W-:-:S05]  /*18b0*/  ISETP.GE.U32.AND P1, PT, R4, R27, PT ;  /* 0x0000001b0400720c */ /* 0x000fca0003f26070 */
[----:B------:R-:W0:Y:S02]  /*18c0*/  MUFU.RCP64H R19, R15 ;  /* 0x0000000f00137308 */ /* 0x000e240000001800 */
[----:B------:R-:W-:Y:S02]  /*18d0*/  @!P2 LOP3.LUT R5, R13, 0x7ff00000, RZ, 0xc0, !PT ;  /* 0x7ff000000d05a812 */ /* 0x000fe400078ec0ff */
[----:B------:R-:W-:Y:S02]  /*18e0*/  @!P0 LOP3.LUT R27, R15, 0x7ff00000, RZ, 0xc0, !PT ;  /* 0x7ff000000f1b8812 */ /* 0x000fe400078ec0ff */
[----:B------:R-:W-:Y:S01]  /*18f0*/  @!P2 ISETP.GE.U32.AND P3, PT, R4, R5, PT ;  /* 0x000000050400a20c */ /* 0x000fe20003f66070 */
[----:B------:R-:W-:-:S05]  /*1900*/  IMAD.MOV.U32 R5, RZ, RZ, 0x1ca00000 ;  /* 0x1ca00000ff057424 */ /* 0x000fca00078e00ff */
[----:B------:R-:W-:-:S04]  /*1910*/  @!P2 SEL R21, R5, 0x63400000, !P3 ;  /* 0x634000000515a807 */ /* 0x000fc80005800000 */
[----:B------:R-:W-:Y:S01]  /*1920*/  @!P2 LOP3.LUT R24, R21, 0x80000000, R7, 0xf8, !PT ;  /* 0x800000001518a812 */ /* 0x000fe200078ef807 */
[----:B0-----:R-:W-:-:S03]  /*1930*/  DFMA R22, R18, -R14, 1 ;  /* 0x3ff000001216742b */ /* 0x001fc6000000080e */
[----:B------:R-:W-:Y:S01]  /*1940*/  @!P2 LOP3.LUT R25, R24, 0x100000, RZ, 0xfc, !PT ;  /* 0x001000001819a812 */ /* 0x000fe200078efcff */
[----:B------:R-:W-:-:S04]  /*1950*/  @!P2 IMAD.MOV.U32 R24, RZ, RZ, RZ ;  /* 0x000000ffff18a224 */ /* 0x000fc800078e00ff */
[----:B------:R-:W-:-:S08]  /*1960*/  DFMA R22, R22, R22, R22 ;  /* 0x000000161616722b */ /* 0x000fd00000000016 */
[----:B------:R-:W-:Y:S01]  /*1970*/  DFMA R22, R18, R22, R18 ;  /* 0x000000161216722b */ /* 0x000fe20000000012 */
[----:B------:R-:W-:Y:S01]  /*1980*/  SEL R19, R5, 0x63400000, !P1 ;  /* 0x6340000005137807 */ /* 0x000fe20004800000 */
[----:B------:R-:W-:-:S03]  /*1990*/  IMAD.MOV.U32 R18, RZ, RZ, R6 ;  /* 0x000000ffff127224 */ /* 0x000fc600078e0006 */
[----:B------:R-:W-:-:S03]  /*19a0*/  LOP3.LUT R19, R19, 0x800fffff, R7, 0xf8, !PT ;  /* 0x800fffff13137812 */ /* 0x000fc600078ef807 */
[----:B------:R-:W-:-:S03]  /*19b0*/  DFMA R20, R22, -R14, 1 ;  /* 0x3ff000001614742b */ /* 0x000fc6000000080e */
[----:B------:R-:W-:-:S05]  /*19c0*/  @!P2 DFMA R18, R18, 2, -R24 ;  /* 0x400000001212a82b */ /* 0x000fca0000000818 */
[----:B------:R-:W-:-:S08]  /*19d0*/  DFMA R20, R22, R20, R22 ;  /* 0x000000141614722b */ /* 0x000fd00000000016 */
[----:B------:R-:W-:-:S08]  /*19e0*/  DMUL R22, R20, R18 ;  /* 0x0000001214167228 */ /* 0x000fd00000000000 */
[----:B------:R-:W-:-:S08]  /*19f0*/  DFMA R24, R22, -R14, R18 ;  /* 0x8000000e1618722b */ /* 0x000fd00000000012 */
[----:B------:R-:W-:Y:S01]  /*1a00*/  DFMA R24, R20, R24, R22 ;  /* 0x000000181418722b */ /* 0x000fe20000000016 */
[----:B------:R-:W-:Y:S01]  /*1a10*/  IMAD.MOV.U32 R20, RZ, RZ, R4 ;  /* 0x000000ffff147224 */ /* 0x000fe200078e0004 */
[----:B------:R-:W-:Y:S01]  /*1a20*/  @!P2 LOP3.LUT R20, R19, 0x7ff00000, RZ, 0xc0, !PT ;  /* 0x7ff000001314a812 */ /* 0x000fe200078ec0ff */
[----:B------:R-:W-:-:S04]  /*1a30*/  VIADD R22, R27, 0xffffffff ;  /* 0xffffffff1b167836 */ /* 0x000fc80000000000 */
[----:B------:R-:W-:-:S05]  /*1a40*/  VIADD R21, R20, 0xffffffff ;  /* 0xffffffff14157836 */ /* 0x000fca0000000000 */
[----:B------:R-:W-:-:S04]  /*1a50*/  ISETP.GT.U32.AND P0, PT, R21, 0x7feffffe, PT ;  /* 0x7feffffe1500780c */ /* 0x000fc80003f04070 */
[----:B------:R-:W-:-:S13]  /*1a60*/  ISETP.GT.U32.OR P0, PT, R22, 0x7feffffe, P0 ;  /* 0x7feffffe1600780c */ /* 0x000fda0000704470 */
[----:B------:R-:W-:Y:S05]  /*1a70*/  @P0 BRA `(.L_x_28) ;  /* 0x00000000006c0947 */ /* 0x000fea0003800000 */
        /* <DEDUP_REMOVED lines=27> */
.L_x_28:
        /* <DEDUP_REMOVED lines=16> */
.L_x_31:
[----:B------:R-:W-:Y:S01]  /*1d30*/  LOP3.LUT R5, R13, 0x80000, RZ, 0xfc, !PT ;  /* 0x000800000d057812 */ /* 0x000fe200078efcff */
[----:B------:R-:W-:Y:S01]  /*1d40*/  IMAD.MOV.U32 R4, RZ, RZ, R12 ;  /* 0x000000ffff047224 */ /* 0x000fe200078e000c */
[----:B------:R-:W-:Y:S06]  /*1d50*/  BRA `(.L_x_29) ;  /* 0x0000000000087947 */ /* 0x000fec0003800000 */
.L_x_30:
[----:B------:R-:W-:Y:S01]  /*1d60*/  LOP3.LUT R5, R7, 0x80000, RZ, 0xfc, !PT ;  /* 0x0008000007057812 */ /* 0x000fe200078efcff */
[----:B------:R-:W-:-:S07]  /*1d70*/  IMAD.MOV.U32 R4, RZ, RZ, R6 ;  /* 0x000000ffff047224 */ /* 0x000fce00078e0006 */
.L_x_29:
[----:B------:R-:W-:Y:S05]  /*1d80*/  BSYNC.RECONVERGENT B1 ;  /* 0x0000000000017941 */ /* 0x000fea0003800200 */
.L_x_27:
[----:B------:R-:W-:Y:S02]  /*1d90*/  IMAD.MOV.U32 R6, RZ, RZ, R0 ;  /* 0x000000ffff067224 */ /* 0x000fe400078e0000 */
[----:B------:R-:W-:-:S04]  /*1da0*/  IMAD.MOV.U32 R7, RZ, RZ, 0x0 ;  /* 0x00000000ff077424 */ /* 0x000fc800078e00ff */
[----:B------:R-:W-:Y:S05]  /*1db0*/  RET.REL.NODEC R6 `(_Z18calculateColsMediamimPdPmS_mmim) ;  /* 0xffffffe006907950 */ /* 0x000fea0003c3ffff */
.L_x_32:
        /* <DEDUP_REMOVED lines=12> */
.L_x_57:


//--------------------- .text._Z23calculateRowsTotalMediamiPdPmS_S_mmim --------------------------
	.section	.text._Z23calculateRowsTotalMediamiPdPmS_S_mmim,"ax",@progbits
	.align	128
        .global         _Z23calculateRowsTotalMediamiPdPmS_S_mmim
        .type           _Z23calculateRowsTotalMediamiPdPmS_S_mmim,@function
        .size           _Z23calculateRowsTotalMediamiPdPmS_S_mmim,(.L_x_58 - _Z23calculateRowsTotalMediamiPdPmS_S_mmim)
        .other          _Z23calculateRowsTotalMediamiPdPmS_S_mmim,@"STO_CUDA_ENTRY STV_DEFAULT"
_Z23calculateRowsTotalMediamiPdPmS_S_mmim:
.text._Z23calculateRowsTotalMediamiPdPmS_S_mmim:
        /* <DEDUP_REMOVED lines=32> */
[----:B------:R-:W-:Y:S01]  /*0200*/  BSSY.RECONVERGENT B0, `(.L_x_33) ;  /* 0x00001b0000007945 */ /* 0x000fe20003800200 */
[----:B------:R-:W0:Y:S02]  /*0210*/  @!P0 S2R R9, SR_CgaCtaId ;  /* 0x0000000000098919 */ /* 0x000e240000008800 */
[----:B------:R-:W-:Y:S01]  /*0220*/  UISETP.NE.AND.EX UP0, UPT, UR11, URZ, UPT, UP0 ;  /* 0x000000ff0b00728c */ /* 0x000fe2000bf05300 */
[----:B0-----:R-:W-:-:S02]  /*0230*/  @!P0 LEA R13, R9, R0, 0x18 ;  /* 0x00000000090d8211 */ /* 0x001fc400078ec0ff */
[----:B------:R-:W-:-:S03]  /*0240*/  CS2R R8, SRZ ;  /* 0x0000000000087805 */ /* 0x000fc6000001ff00 */
[----:B------:R0:W-:Y:S04]  /*0250*/  @!P0 STS.64 [R13+0x10], RZ ;  /* 0x000010ff0d008388 */ /* 0x0001e80000000a00 */
[----:B---3--:R0:W-:Y:S01]  /*0260*/  @!P0 STS.128 [R13], R4 ;  /* 0x000000040d008388 */ /* 0x0081e20000000c00 */
[----:B------:R-:W-:Y:S06]  /*0270*/  BAR.SYNC.DEFER_BLOCKING 0x0 ;  /* 0x0000000000007b1d */ /* 0x000fec0000010000 */
[----:B------:R-:W-:Y:S05]  /*0280*/  BRA.U !UP0, `(.L_x_34) ;  /* 0x00000019089c7547 */ /* 0x000fea000b800000 */
[----:B------:R-:W1:Y:S01]  /*0290*/  S2UR UR7, SR_CgaCtaId ;  /* 0x00000000000779c3 */ /* 0x000e620000008800 */
[----:B------:R-:W-:Y:S01]  /*02a0*/  UMOV UR6, 0x400 ;  /* 0x0000040000067882 */ /* 0x000fe20000000000 */
[----:B------:R-:W-:-:S04]  /*02b0*/  IMAD.WIDE.U32 R2, R11, UR10, RZ ;  /* 0x0000000a0b027c25 */ /* 0x000fc8000f8e00ff */
[----:B------:R-:W-:Y:S01]  /*02c0*/  IMAD R3, R11, UR11, R3 ;  /* 0x0000000b0b037c24 */ /* 0x000fe2000f8e0203 */
[----:B-1----:R-:W-:-:S09]  /*02d0*/  ULEA UR6, UR7, UR6, 0x18 ;  /* 0x0000000607067291 */ /* 0x002fd2000f8ec0ff */
[----:B0-----:R-:W0:Y:S02]  /*02e0*/  LDS.128 R12, [UR6] ;  /* 0x00000006ff0c7984 */ /* 0x001e240008000c00 */
[----:B0-----:R-:W-:Y:S01]  /*02f0*/  ISETP.NE.U32.AND P0, PT, R14, RZ, PT ;  /* 0x000000ff0e00720c */ /* 0x001fe20003f05070 */
[----:B------:R0:W1:Y:S03]  /*0300*/  I2F.F64.U64 R4, R14 ;  /* 0x0000000e00047312 */ /* 0x0000660000301800 */
[----:B------:R-:W-:-:S13]  /*0310*/  ISETP.NE.AND.EX P0, PT, R15, RZ, PT, P0 ;  /* 0x000000ff0f00720c */ /* 0x000fda0003f05300 */
[----:B01----:R-:W-:Y:S05]  /*0320*/  @P0 BRA `(.L_x_35) ;  /* 0x0000000000a40947 */ /* 0x003fea0003800000 */
[----:B------:R-:W0:Y:S01]  /*0330*/  LDCU.64 UR6, c[0x0][0x380] ;  /* 0x00007000ff0677ac */ /* 0x000e220008000a00 */
[----:B------:R-:W-:Y:S01]  /*0340*/  IMAD.MOV.U32 R6, RZ, RZ, R4 ;  /* 0x000000ffff067224 */ /* 0x000fe200078e0004 */
[----:B------:R-:W-:Y:S01]  /*0350*/  CS2R R20, SRZ ;  /* 0x0000000000147805 */ /* 0x000fe2000001ff00 */
[----:B------:R-:W-:Y:S01]  /*0360*/  IMAD.MOV.U32 R19, RZ, RZ, R5 ;  /* 0x000000ffff137224 */ /* 0x000fe200078e0005 */
[----:B------:R-:W-:Y:S01]  /*0370*/  MOV R30, 0x3b0 ;  /* 0x000003b0001e7802 */ /* 0x000fe20000000f00 */
[----:B0-----:R-:W-:Y:S02]  /*0380*/  IMAD.U32 R4, RZ, RZ, UR6 ;  /* 0x00000006ff047e24 */ /* 0x001fe4000f8e00ff */
[----:B------:R-:W-:-:S07]  /*0390*/  IMAD.U32 R0, RZ, RZ, UR7 ;  /* 0x00000007ff007e24 */ /* 0x000fce000f8e00ff */
[----:B------:R-:W-:Y:S05]  /*03a0*/  CALL.REL.NOINC `($__internal_2_$__cuda_sm20_div_rn_f64_full) ;  /* 0x0000001c00387944 */ /* 0x000fea0003c00000 */
[----:B------:R-:W0:Y:S01]  /*03b0*/  LDC.64 R10, c[0x0][0x3b0] ;  /* 0x0000ec00ff0a7b82 */ /* 0x000e220000000a00 */
[----:B------:R-:W1:Y:S01]  /*03c0*/  LDCU.64 UR6, c[0x0][0x3a8] ;  /* 0x00007500ff0677ac */ /* 0x000e620008000a00 */
[----:B------:R-:W-:Y:S01]  /*03d0*/  ISETP.GE.U32.AND P0, PT, R2, R12, PT ;  /* 0x0000000c0200720c */ /* 0x000fe20003f06070 */
[----:B------:R-:W-:Y:S03]  /*03e0*/  BSSY.RECONVERGENT B1, `(.L_x_36) ;  /* 0x000001c000017945 */ /* 0x000fe60003800200 */
[----:B------:R-:W-:Y:S01]  /*03f0*/  ISETP.GE.U32.AND.EX P0, PT, R3, R13, PT, P0 ;  /* 0x0000000d0300720c */ /* 0x000fe20003f06100 */
[C---:B0-----:R-:W-:Y:S02]  /*0400*/  IMAD R8, R10.reuse, UR8, RZ ;  /* 0x000000080a087c24 */ /* 0x041fe4000f8e02ff */
[----:B------:R-:W-:-:S04]  /*0410*/  IMAD.WIDE.U32 R6, R10, UR4, R2 ;  /* 0x000000040a067c25 */ /* 0x000fc8000f8e0002 */
[----:B------:R-:W-:Y:S01]  /*0420*/  IMAD R9, R11, UR4, R8 ;  /* 0x000000040b097c24 */ /* 0x000fe2000f8e0208 */
[----:B-1----:R-:W-:Y:S01]  /*0430*/  LEA R5, P1, R6, UR6, 0x3 ;  /* 0x0000000606057c11 */ /* 0x002fe2000f8218ff */
[----:B------:R-:W-:Y:S02]  /*0440*/  IMAD.MOV.U32 R10, RZ, RZ, R16 ;  /* 0x000000ffff0a7224 */ /* 0x000fe400078e0010 */
[----:B------:R-:W-:Y:S01]  /*0450*/  IMAD.IADD R7, R7, 0x1, R9 ;  /* 0x0000000107077824 */ /* 0x000fe200078e0209 */
[----:B------:R-:W-:Y:S01]  /*0460*/  CS2R R8, SRZ ;  /* 0x0000000000087805 */ /* 0x000fe2000001ff00 */
[----:B------:R-:W-:-:S03]  /*0470*/  IMAD.MOV.U32 R11, RZ, RZ, R17 ;  /* 0x000000ffff0b7224 */ /* 0x000fc600078e0011 */
[----:B------:R-:W-:Y:S01]  /*0480*/  LEA.HI.X R14, R6, UR7, R7, 0x3, P1 ;  /* 0x00000007060e7c11 */ /* 0x000fe200088f1c07 */
[----:B------:R-:W-:Y:S06]  /*0490*/  @P0 BRA `(.L_x_37) ;  /* 0x0000000000400947 */ /* 0x000fec0003800000 */
.L_x_38:
[----:B------:R-:W-:Y:S01]  /*04a0*/  IMAD.MOV.U32 R6, RZ, RZ, R5 ;  /* 0x000000ffff067224 */ /* 0x000fe200078e0005 */
[----:B------:R-:W-:Y:S01]  /*04b0*/  IADD3 R4, P0, PT, R4, -0x1, RZ ;  /* 0xffffffff04047810 */ /* 0x000fe20007f1e0ff */
[----:B------:R-:W-:Y:S01]  /*04c0*/  IMAD.MOV.U32 R7, RZ, RZ, R14 ;  /* 0x000000ffff077224 */ /* 0x000fe200078e000e */
[----:B------:R-:W-:Y:S02]  /*04d0*/  IADD3 R2, P2, PT, R2, 0x1, RZ ;  /* 0x0000000102027810 */ /* 0x000fe40007f5e0ff */
[----:B------:R-:W-:Y:S02]  /*04e0*/  IADD3.X R0, PT, PT, R0, -0x1, RZ, P0, !PT ;  /* 0xffffffff00007810 */ /* 0x000fe400007fe4ff */
[----:B------:R0:W-:Y:S01]  /*04f0*/  STG.E.64 desc[UR12][R6.64], R10 ;  /* 0x0000000a06007986 */ /* 0x0001e2000c101b0c */
[----:B------:R-:W-:Y:S01]  /*0500*/  ISETP.NE.U32.AND P0, PT, R4, RZ, PT ;  /* 0x000000ff0400720c */ /* 0x000fe20003f05070 */
[----:B------:R-:W-:Y:S01]  /*0510*/  IMAD.X R3, RZ, RZ, R3, P2 ;  /* 0x000000ffff037224 */ /* 0x000fe200010e0603 */
[----:B------:R-:W-:-:S02]  /*0520*/  IADD3 R5, P1, PT, R5, 0x8, RZ ;  /* 0x0000000805057810 */ /* 0x000fc40007f3e0ff */
[----:B------:R-:W-:-:S03]  /*0530*/  ISETP.NE.AND.EX P0, PT, R0, RZ, PT, P0 ;  /* 0x000000ff0000720c */ /* 0x000fc60003f05300 */
[----:B------:R-:W-:-:S10]  /*0540*/  IMAD.X R14, RZ, RZ, R14, P1 ;  /* 0x000000ffff0e7224 */ /* 0x000fd400008e060e */
[----:B0-----:R-:W-:Y:S05]  /*0550*/  @!P0 BRA `(.L_x_37) ;  /* 0x0000000000108947 */ /* 0x001fea0003800000 */
[----:B------:R-:W-:Y:S02]  /*0560*/  ISETP.GE.U32.AND P0, PT, R2, R12, PT ;  /* 0x0000000c0200720c */ /* 0x000fe40003f06070 */
[----:B------:R-:W-:Y:S02]  /*0570*/  CS2R R8, SRZ ;  /* 0x0000000000087805 */ /* 0x000fe4000001ff00 */
[----:B------:R-:W-:-:S13]  /*0580*/  ISETP.GE.U32.AND.EX P0, PT, R3, R13, PT, P0 ;  /* 0x0000000d0300720c */ /* 0x000fda0003f06100 */
[----:B------:R-:W-:Y:S05]  /*0590*/  @!P0 BRA `(.L_x_38) ;  /* 0xfffffffc00c08947 */ /* 0x000fea000383ffff */
.L_x_37:
[----:B------:R-:W-:Y:S05]  /*05a0*/  BSYNC.RECONVERGENT B1 ;  /* 0x0000000000017941 */ /* 0x000fea0003800200 */
.L_x_36:
[----:B------:R-:W-:Y:S05]  /*05b0*/  BRA `(.L_x_34) ;  /* 0x0000001400d07947 */ /* 0x000fea0003800000 */
.L_x_35:
[----:B------:R-:W0:Y:S01]  /*05c0*/  LDC.64 R4, c[0x3][0x8] ;  /* 0x00c00200ff047b82 */ /* 0x000e220000000a00 */
[----:B------:R-:W-:Y:S01]  /*05d0*/  CS2R R8, SRZ ;  /* 0x0000000000087805 */ /* 0x000fe2000001ff00 */
[C---:B0-----:R-:W-:Y:S02]  /*05e0*/  IMAD R0, R4.reuse, UR8, RZ ;  /* 0x0000000804007c24 */ /* 0x041fe4000f8e02ff */
[----:B------:R-:W-:-:S04]  /*05f0*/  IMAD.HI.U32 R4, R4, UR4, R12 ;  /* 0x0000000404047c27 */ /* 0x000fc8000f8e000c */
[----:B------:R-:W-:Y:S02]  /*0600*/  IMAD R7, R5, UR4, R0 ;  /* 0x0000000405077c24 */ /* 0x000fe4000f8e0200 */
[----:B------:R-:W-:Y:S02]  /*0610*/  IMAD.MOV.U32 R5, RZ, RZ, RZ ;  /* 0x000000ffff057224 */ /* 0x000fe400078e00ff */
[----:B------:R-:W-:Y:S02]  /*0620*/  IMAD.MOV.U32 R0, RZ, RZ, RZ ;  /* 0x000000ffff007224 */ /* 0x000fe400078e00ff */
[----:B------:R-:W-:-:S07]  /*0630*/  IMAD.IADD R4, R7, 0x1, R4 ;  /* 0x0000000107047824 */ /* 0x000fce00078e0204 */
.L_x_46:
[----:B------:R-:W-:-:S04]  /*0640*/  IADD3 R10, P1, PT, R5, R2, RZ ;  /* 0x00000002050a7210 */ /* 0x000fc80007f3e0ff */
[----:B------:R-:W-:Y:S01]  /*0650*/  ISETP.GE.U32.AND P0, PT, R10, R12, PT ;  /* 0x0000000c0a00720c */ /* 0x000fe20003f06070 */
[----:B------:R-:W-:-:S05]  /*0660*/  IMAD.X R11, R0, 0x1, R3, P1 ;  /* 0x00000001000b7824 */ /* 0x000fca00008e0603 */
[----:B------:R-:W-:-:S13]  /*0670*/  ISETP.GE.U32.AND.EX P0, PT, R11, R13, PT, P0 ;  /* 0x0000000d0b00720c */ /* 0x000fda0003f06100 */
[----:B------:R-:W-:Y:S05]  /*0680*/  @P0 BRA `(.L_x_34) ;  /* 0x00000014009c0947 */ /* 0x000fea0003800000 */
[----:B------:R-:W0:Y:S08]  /*0690*/  LDC.64 R18, c[0x3][0x8] ;  /* 0x00c00200ff127b82 */ /* 0x000e300000000a00 */
[----:B------:R-:W1:Y:S01]  /*06a0*/  LDC.64 R16, c[0x0][0x398] ;  /* 0x0000e600ff107b82 */ /* 0x000e620000000a00 */
[C---:B0-----:R-:W-:Y:S02]  /*06b0*/  IMAD R20, R18.reuse, UR8, RZ ;  /* 0x0000000812147c24 */ /* 0x041fe4000f8e02ff */
[----:B------:R-:W-:-:S04]  /*06c0*/  IMAD.WIDE.U32 R6, R18, UR4, R10 ;  /* 0x0000000412067c25 */ /* 0x000fc8000f8e000a */
[----:B------:R-:W-:Y:S01]  /*06d0*/  IMAD R19, R19, UR4, R20 ;  /* 0x0000000413137c24 */ /* 0x000fe2000f8e0214 */
[----:B-1----:R-:W-:-:S03]  /*06e0*/  LEA R18, P0, R6, R16, 0x3 ;  /* 0x0000001006127211 */ /* 0x002fc600078018ff */
[----:B------:R-:W-:-:S05]  /*06f0*/  IMAD.IADD R7, R19, 0x1, R7 ;  /* 0x0000000113077824 */ /* 0x000fca00078e0207 */
[----:B------:R-:W-:-:S05]  /*0700*/  LEA.HI.X R19, R6, R17, R7, 0x3, P0 ;  /* 0x0000001106137211 */ /* 0x000fca00000f1c07 */
[----:B------:R-:W2:Y:S01]  /*0710*/  LDG.E.64 R6, desc[UR12][R18.64+0x10] ;  /* 0x0000100c12067981 */ /* 0x000ea2000c1e1b00 */
[----:B------:R-:W-:Y:S02]  /*0720*/  ISETP.GE.U32.AND P0, PT, R14, 0x10, PT ;  /* 0x000000100e00780c */ /* 0x000fe40003f06070 */
[----:B------:R-:W-:Y:S02]  /*0730*/  CS2R R32, SRZ ;  /* 0x0000000000207805 */ /* 0x000fe4000001ff00 */
[----:B------:R-:W-:Y:S02]  /*0740*/  CS2R R26, SRZ ;  /* 0x00000000001a7805 */ /* 0x000fe4000001ff00 */
[----:B------:R-:W-:Y:S02]  /*0750*/  ISETP.GE.U32.AND.EX P0, PT, R15, RZ, PT, P0 ;  /* 0x000000ff0f00720c */ /* 0x000fe40003f06100 */
[----:B--2---:R-:W-:-:S04]  /*0760*/  IADD3 R6, P1, PT, R6, -0x1, RZ ;  /* 0xffffffff06067810 */ /* 0x004fc80007f3e0ff */
[----:B------:R-:W-:-:S07]  /*0770*/  IADD3.X R7, PT, PT, R7, -0x1, RZ, P1, !PT ;  /* 0xffffffff07077810 */ /* 0x000fce0000ffe4ff */
[----:B------:R-:W-:Y:S05]  /*0780*/  @!P0 BRA `(.L_x_39) ;  /* 0x0000000800188947 */ /* 0x000fea0003800000 */
[----:B------:R-:W0:Y:S01]  /*0790*/  LDC R19, c[0x3][0x8] ;  /* 0x00c00200ff137b82 */ /* 0x000e220000000800 */
[----:B------:R-:W-:Y:S01]  /*07a0*/  LOP3.LUT R33, R14, 0xfffffff0, RZ, 0xc0, !PT ;  /* 0xfffffff00e217812 */ /* 0x000fe200078ec0ff */
[----:B------:R-:W-:Y:S01]  /*07b0*/  IMAD.MOV.U32 R32, RZ, RZ, R15 ;  /* 0x000000ffff207224 */ /* 0x000fe200078e000f */
[----:B------:R-:W-:Y:S01]  /*07c0*/  CS2R R26, SRZ ;  /* 0x00000000001a7805 */ /* 0x000fe2000001ff00 */
[----:B------:R-:W1:Y:S01]  /*07d0*/  LDCU.64 UR6, c[0x3][0x18] ;  /* 0x00c00300ff0677ac */ /* 0x000e620008000a00 */
[----:B------:R-:W2:Y:S01]  /*07e0*/  LDCU.64 UR10, c[0x0][0x390] ;  /* 0x00007200ff0a77ac */ /* 0x000ea20008000a00 */
[----:B0-----:R-:W-:-:S05]  /*07f0*/  IMAD R19, R19, UR4, R12 ;  /* 0x0000000413137c24 */ /* 0x001fca000f8e020c */
[----:B------:R-:W-:-:S04]  /*0800*/  LEA R16, P0, R19, R16, 0x3 ;  /* 0x0000001013107211 */ /* 0x000fc800078018ff */
[----:B------:R-:W-:Y:S02]  /*0810*/  IADD3 R16, P1, PT, R16, 0x48, RZ ;  /* 0x0000004810107810 */ /* 0x000fe40007f3e0ff */
[----:B------:R-:W-:-:S05]  /*0820*/  LEA.HI.X R17, R19, R17, R4, 0x3, P0 ;  /* 0x0000001113117211 */ /* 0x000fca00000f1c04 */
[----:B-12---:R-:W-:-:S07]  /*0830*/  IMAD.X R17, RZ, RZ, R17, P1 ;  /* 0x000000ffff117224 */ /* 0x006fce00008e0611 */
.L_x_40:
[----:B------:R-:W2:Y:S04]  /*0840*/  LDG.E.64 R18, desc[UR12][R16.64+-0x38] ;  /* 0xffffc80c10127981 */ /* 0x000ea8000c1e1b00 */
[----:B------:R-:W3:Y:S04]  /*0850*/  LDG.E.64 R22, desc[UR12][R16.64+-0x30] ;  /* 0xffffd00c10167981 */ /* 0x000ee8000c1e1b00 */
[----:B------:R-:W4:Y:S04]  /*0860*/  LDG.E.64 R20, desc[UR12][R16.64+-0x28] ;  /* 0xffffd80c10147981 */ /* 0x000f28000c1e1b00 */
[----:B------:R-:W5:Y:S01]  /*0870*/  LDG.E.64 R28, desc[UR12][R16.64+-0x20] ;  /* 0xffffe00c101c7981 */ /* 0x000f62000c1e1b00 */
[----:B------:R-:W-:-:S04]  /*0880*/  IMAD R35, R7, UR6, RZ ;  /* 0x0000000607237c24 */ /* 0x000fc8000f8e02ff */
[C---:B------:R-:W-:Y:S02]  /*0890*/  IMAD R35, R6.reuse, UR7, R35 ;  /* 0x0000000706237c24 */ /* 0x040fe4000f8e0223 */
[----:B--2---:R-:W-:-:S04]  /*08a0*/  IMAD.WIDE.U32 R18, R6, UR6, R18 ;  /* 0x0000000606127c25 */ /* 0x004fc8000f8e0012 */
[----:B------:R-:W-:Y:S01]  /*08b0*/  IMAD.IADD R19, R19, 0x1, R35 ;  /* 0x0000000113137824 */ /* 0x000fe200078e0223 */
[----:B------:R-:W-:-:S04]  /*08c0*/  LEA R30, P0, R18, UR10, 0x3 ;  /* 0x0000000a121e7c11 */ /* 0x000fc8000f8018ff */
[----:B------:R-:W-:Y:S01]  /*08d0*/  LEA.HI.X R31, R18, UR11, R19, 0x3, P0 ;  /* 0x0000000b121f7c11 */ /* 0x000fe200080f1c13 */
[----:B---3--:R-:W-:Y:S02]  /*08e0*/  IMAD.WIDE.U32 R18, R6, UR6, R22 ;  /* 0x0000000606127c25 */ /* 0x008fe4000f8e0016 */
[----:B------:R-:W2:Y:S02]  /*08f0*/  LDG.E.64 R22, desc[UR12][R16.64+-0x18] ;  /* 0xffffe80c10167981 */ /* 0x000ea4000c1e1b00 */
[----:B------:R-:W-:Y:S01]  /*0900*/  IMAD.IADD R19, R35, 0x1, R19 ;  /* 0x0000000123137824 */ /* 0x000fe200078e0213 */
[----:B------:R-:W-:Y:S01]  /*0910*/  LEA R24, P0, R18, UR10, 0x3 ;  /* 0x0000000a12187c11 */ /* 0x000fe2000f8018ff */
[----:B------:R-:W3:Y:S01]  /*0920*/  LDG.E.64 R30, desc[UR12][R30.64+-0x8] ;  /* 0xfffff80c1e1e7981 */ /* 0x000ee2000c1e1b00 */
[----:B----4-:R-:W-:Y:S02]  /*0930*/  IMAD.WIDE.U32 R20, R6, UR6, R20 ;  /* 0x0000000606147c25 */ /* 0x010fe4000f8e0014 */
[----:B------:R-:W-:-:S02]  /*0940*/  LEA.HI.X R25, R18, UR11, R19, 0x3, P0 ;  /* 0x0000000b12197c11 */ /* 0x000fc400080f1c13 */
[C---:B------:R-:W-:Y:S01]  /*0950*/  IMAD.IADD R19, R35.reuse, 0x1, R21 ;  /* 0x0000000123137824 */ /* 0x040fe200078e0215 */
[----:B------:R-:W-:Y:S01]  /*0960*/  LEA R18, P0, R20, UR10, 0x3 ;  /* 0x0000000a14127c11 */ /* 0x000fe2000f8018ff */
[----:B-----5:R-:W-:Y:S02]  /*0970*/  IMAD.WIDE.U32 R28, R6, UR6, R28 ;  /* 0x00000006061c7c25 */ /* 0x020fe4000f8e001c */
[----:B------:R-:W4:Y:S01]  /*0980*/  LDG.E.64 R24, desc[UR12][R24.64+-0x8] ;  /* 0xfffff80c18187981 */ /* 0x000f22000c1e1b00 */
[----:B------:R-:W-:Y:S01]  /*0990*/  LEA.HI.X R19, R20, UR11, R19, 0x3, P0 ;  /* 0x0000000b14137c11 */ /* 0x000fe200080f1c13 */
[----:B------:R-:W-:Y:S01]  /*09a0*/  IMAD.IADD R21, R35, 0x1, R29 ;  /* 0x0000000123157824 */ /* 0x000fe200078e021d */
[----:B------:R-:W-:-:S04]  /*09b0*/  LEA R20, P0, R28, UR10, 0x3 ;  /* 0x0000000a1c147c11 */ /* 0x000fc8000f8018ff */
[----:B------:R-:W5:Y:S01]  /*09c0*/  LDG.E.64 R18, desc[UR12][R18.64+-0x8] ;  /* 0xfffff80c12127981 */ /* 0x000f62000c1e1b00 */
[----:B------:R-:W-:-:S06]  /*09d0*/  LEA.HI.X R21, R28, UR11, R21, 0x3, P0 ;  /* 0x0000000b1c157c11 */ /* 0x000fcc00080f1c15 */
[----:B------:R-:W5:Y:S01]  /*09e0*/  LDG.E.64 R20, desc[UR12][R20.64+-0x8] ;  /* 0xfffff80c14147981 */ /* 0x000f62000c1e1b00 */
[----:B--2---:R-:W-:-:S04]  /*09f0*/  IMAD.WIDE.U32 R22, R6, UR6, R22 ;  /* 0x0000000606167c25 */ /* 0x004fc8000f8e0016 */
[----:B------:R-:W-:Y:S01]  /*0a00*/  IMAD.IADD R23, R35, 0x1, R23 ;  /* 0x0000000123177824 */ /* 0x000fe200078e0217 */
[----:B------:R-:W-:Y:S01]  /*0a10*/  LEA R28, P0, R22, UR10, 0x3 ;  /* 0x0000000a161c7c11 */ /* 0x000fe2000f8018ff */
[----:B---3--:R-:W-:-:S03]  /*0a20*/  DADD R26, R30, R26 ;  /* 0x000000001e1a7229 */ /* 0x008fc6000000001a */
[----:B------:R-:W-:Y:S02]  /*0a30*/  LEA.HI.X R29, R22, UR11, R23, 0x3, P0 ;  /* 0x0000000b161d7c11 */ /* 0x000fe400080f1c17 */
[----:B------:R-:W2:Y:S03]  /*0a40*/  LDG.E.64 R22, desc[UR12][R16.64+-0x10] ;  /* 0xfffff00c10167981 */ /* 0x000ea6000c1e1b00 */
[----:B----4-:R-:W-:Y:S01]  /*0a50*/  DADD R24, R26, R24 ;  /* 0x000000001a187229 */ /* 0x010fe20000000018 */
[----:B------:R0:W3:Y:S04]  /*0a60*/  LDG.E.64 R30, desc[UR12][R28.64+-0x8] ;  /* 0xfffff80c1c1e7981 */ /* 0x0000e8000c1e1b00 */
[----:B------:R-:W4:Y:S03]  /*0a70*/  LDG.E.64 R26, desc[UR12][R16.64+-0x8] ;  /* 0xfffff80c101a7981 */ /* 0x000f26000c1e1b00 */
[----:B-----5:R-:W-:Y:S01]  /*0a80*/  DADD R36, R24, R18 ;  /* 0x0000000018247229 */ /* 0x020fe20000000012 */
[----:B------:R-:W5:Y:S04]  /*0a90*/  LDG.E.64 R18, desc[UR12][R16.64] ;  /* 0x0000000c10127981 */ /* 0x000f68000c1e1b00 */
[----:B------:R-:W3:Y:S03]  /*0aa0*/  LDG.E.64 R24, desc[UR12][R16.64+0x10] ;  /* 0x0000100c10187981 */ /* 0x000ee6000c1e1b00 */
[----:B------:R-:W-:Y:S01]  /*0ab0*/  DADD R36, R36, R20 ;  /* 0x0000000024247229 */ /* 0x000fe20000000014 */
[----:B------:R-:W3:Y:S01]  /*0ac0*/  LDG.E.64 R20, desc[UR12][R16.64+0x8] ;  /* 0x0000080c10147981 */ /* 0x000ee2000c1e1b00 */
[----:B--2---:R-:W-:-:S04]  /*0ad0*/  IMAD.WIDE.U32 R22, R6, UR6, R22 ;  /* 0x0000000606167c25 */ /* 0x004fc8000f8e0016 */
[----:B------:R-:W-:Y:S01]  /*0ae0*/  IMAD.IADD R23, R35, 0x1, R23 ;  /* 0x0000000123177824 */ /* 0x000fe200078e0217 */
[----:B0-----:R-:W-:-:S04]  /*0af0*/  LEA R28, P0, R22, UR10, 0x3 ;  /* 0x0000000a161c7c11 */ /* 0x001fc8000f8018ff */
[----:B------:R-:W-:Y:S01]  /*0b00*/  LEA.HI.X R29, R22, UR11, R23, 0x3, P0 ;  /* 0x0000000b161d7c11 */ /* 0x000fe200080f1c17 */
[----:B----4-:R-:W-:-:S04]  /*0b10*/  IMAD.WIDE.U32 R22, R6, UR6, R26 ;  /* 0x0000000606167c25 */ /* 0x010fc8000f8e001a */
[C---:B------:R-:W-:Y:S01]  /*0b20*/  IMAD.IADD R23, R35.reuse, 0x1, R23 ;  /* 0x0000000123177824 */ /* 0x040fe200078e0217 */
[----:B------:R-:W-:Y:S01]  /*0b30*/  LEA R26, P0, R22, UR10, 0x3 ;  /* 0x0000000a161a7c11 */ /* 0x000fe2000f8018ff */
[----:B-----5:R-:W-:Y:S01]  /*0b40*/  IMAD.WIDE.U32 R18, R6, UR6, R18 ;  /* 0x0000000606127c25 */ /* 0x020fe2000f8e0012 */
[----:B------:R-:W2:Y:S02]  /*0b50*/  LDG.E.64 R28, desc[UR12][R28.64+-0x8] ;  /* 0xfffff80c1c1c7981 */ /* 0x000ea4000c1e1b00 */
[----:B------:R-:W-:Y:S01]  /*0b60*/  LEA.HI.X R27, R22, UR11, R23, 0x3, P0 ;  /* 0x0000000b161b7c11 */ /* 0x000fe200080f1c17 */
[----:B------:R-:W-:Y:S01]  /*0b70*/  IMAD.IADD R19, R35, 0x1, R19 ;  /* 0x0000000123137824 */ /* 0x000fe200078e0213 */
[----:B------:R-:W-:Y:S01]  /*0b80*/  LEA R22, P0, R18, UR10, 0x3 ;  /* 0x0000000a12167c11 */ /* 0x000fe2000f8018ff */
[----:B---3--:R-:W-:-:S03]  /*0b90*/  IMAD.WIDE.U32 R20, R6, UR6, R20 ;  /* 0x0000000606147c25 */ /* 0x008fc6000f8e0014 */
[----:B------:R-:W-:Y:S01]  /*0ba0*/  LEA.HI.X R23, R18, UR11, R19, 0x3, P0 ;  /* 0x0000000b12177c11 */ /* 0x000fe200080f1c13 */
[C---:B------:R-:W-:Y:S01]  /*0bb0*/  IMAD.IADD R19, R35.reuse, 0x1, R21 ;  /* 0x0000000123137824 */ /* 0x040fe200078e0215 */
[----:B------:R-:W-:Y:S01]  /*0bc0*/  LEA R18, P0, R20, UR10, 0x3 ;  /* 0x0000000a14127c11 */ /* 0x000fe2000f8018ff */
[----:B------:R-:W-:Y:S01]  /*0bd0*/  IMAD.WIDE.U32 R24, R6, UR6, R24 ;  /* 0x0000000606187c25 */ /* 0x000fe2000f8e0018 */
[----:B------:R-:W3:Y:S02]  /*0be0*/  LDG.E.64 R26, desc[UR12][R26.64+-0x8] ;  /* 0xfffff80c1a1a7981 */ /* 0x000ee4000c1e1b00 */
[----:B------:R-:W-:Y:S01]  /*0bf0*/  LEA.HI.X R19, R20, UR11, R19, 0x3, P0 ;  /* 0x0000000b14137c11 */ /* 0x000fe200080f1c13 */
[----:B------:R-:W-:Y:S01]  /*0c00*/  IMAD.IADD R21, R35, 0x1, R25 ;  /* 0x0000000123157824 */ /* 0x000fe200078e0219 */
[C---:B------:R-:W-:Y:S01]  /*0c10*/  LEA R20, P0, R24.reuse, UR10, 0x3 ;  /* 0x0000000a18147c11 */ /* 0x040fe2000f8018ff */
[----:B------:R-:W4:Y:S03]  /*0c20*/  LDG.E.64 R22, desc[UR12][R22.64+-0x8] ;  /* 0xfffff80c16167981 */ /* 0x000f26000c1e1b00 */
[----:B------:R-:W-:Y:S01]  /*0c30*/  LEA.HI.X R21, R24, UR11, R21, 0x3, P0 ;  /* 0x0000000b18157c11 */ /* 0x000fe200080f1c15 */
[----:B------:R-:W5:Y:S04]  /*0c40*/  LDG.E.64 R18, desc[UR12][R18.64+-0x8] ;  /* 0xfffff80c12127981 */ /* 0x000f68000c1e1b00 */
[----:B------:R-:W4:Y:S04]  /*0c50*/  LDG.E.64 R24, desc[UR12][R16.64+0x18] ;  /* 0x0000180c10187981 */ /* 0x000f28000c1e1b00 */
[----:B------:R-:W5:Y:S01]  /*0c60*/  LDG.E.64 R20, desc[UR12][R20.64+-0x8] ;  /* 0xfffff80c14147981 */ /* 0x000f62000c1e1b00 */
[----:B------:R-:W-:-:S08]  /*0c70*/  DADD R30, R36, R30 ;  /* 0x00000000241e7229 */ /* 0x000fd0000000001e */
[----:B--2---:R-:W-:-:S08]  /*0c80*/  DADD R28, R30, R28 ;  /* 0x000000001e1c7229 */ /* 0x004fd0000000001c */
[----:B---3--:R-:W-:Y:S01]  /*0c90*/  DADD R28, R28, R26 ;  /* 0x000000001c1c7229 */ /* 0x008fe2000000001a */
[----:B------:R-:W2:Y:S01]  /*0ca0*/  LDG.E.64 R26, desc[UR12][R16.64+0x20] ;  /* 0x0000200c101a7981 */ /* 0x000ea2000c1e1b00 */
[----:B----4-:R-:W-:-:S04]  /*0cb0*/  IMAD.WIDE.U32 R24, R6, UR6, R24 ;  /* 0x0000000606187c25 */ /* 0x010fc8000f8e0018 */
[----:B------:R-:W-:Y:S01]  /*0cc0*/  IMAD.IADD R25, R35, 0x1, R25 ;  /* 0x0000000123197824 */ /* 0x000fe200078e0219 */
[----:B------:R-:W-:-:S04]  /*0cd0*/  LEA R36, P0, R24, UR10, 0x3 ;  /* 0x0000000a18247c11 */ /* 0x000fc8000f8018ff */
[----:B------:R-:W-:Y:S01]  /*0ce0*/  LEA.HI.X R37, R24, UR11, R25, 0x3, P0 ;  /* 0x0000000b18257c11 */ /* 0x000fe200080f1c19 */
[----:B------:R-:W-:Y:S01]  /*0cf0*/  DADD R22, R28, R22 ;  /* 0x000000001c167229 */ /* 0x000fe20000000016 */
[----:B------:R-:W3:Y:S04]  /*0d00*/  LDG.E.64 R24, desc[UR12][R16.64+0x30] ;  /* 0x0000300c10187981 */ /* 0x000ee8000c1e1b00 */
[----:B------:R-:W4:Y:S04]  /*0d10*/  LDG.E.64 R30, desc[UR12][R36.64+-0x8] ;  /* 0xfffff80c241e7981 */ /* 0x000f28000c1e1b00 */
[----:B------:R-:W3:Y:S01]  /*0d20*/  LDG.E.64 R28, desc[UR12][R16.64+0x28] ;  /* 0x0000280c101c7981 */ /* 0x000ee2000c1e1b00 */
[----:B-----5:R-:W-:-:S03]  /*0d30*/  DADD R22, R22, R18 ;  /* 0x0000000016167229 */ /* 0x020fc60000000012 */
[----:B------:R-:W5:Y:S05]  /*0d40*/  LDG.E.64 R18, desc[UR12][R16.64+0x38] ;  /* 0x0000380c10127981 */ /* 0x000f6a000c1e1b00 */
[----:B------:R-:W-:Y:S01]  /*0d50*/  DADD R22, R22, R20 ;  /* 0x0000000016167229 */ /* 0x000fe20000000014 */
[----:B------:R-:W5:Y:S01]  /*0d60*/  LDG.E.64 R20, desc[UR12][R16.64+0x40] ;  /* 0x0000400c10147981 */ /* 0x000f62000c1e1b00 */
[----:B--2---:R-:W-:-:S06]  /*0d70*/  IMAD.WIDE.U32 R26, R6, UR6, R26 ;  /* 0x00000006061a7c25 */ /* 0x004fcc000f8e001a */
[----:B----4-:R-:W-:Y:S01]  /*0d80*/  DADD R30, R22, R30 ;  /* 0x00000000161e7229 */ /* 0x010fe2000000001e */
[----:B------:R-:W-:Y:S01]  /*0d90*/  IMAD.IADD R23, R35, 0x1, R27 ;  /* 0x0000000123177824 */ /* 0x000fe200078e021b */
[----:B------:R-:W-:Y:S01]  /*0da0*/  LEA R22, P0, R26, UR10, 0x3 ;  /* 0x0000000a1a167c11 */ /* 0x000fe2000f8018ff */
[----:B---3--:R-:W-:-:S03]  /*0db0*/  IMAD.WIDE.U32 R28, R6, UR6, R28 ;  /* 0x00000006061c7c25 */ /* 0x008fc6000f8e001c */
[----:B------:R-:W-:Y:S01]  /*0dc0*/  LEA.HI.X R23, R26, UR11, R23, 0x3, P0 ;  /* 0x0000000b1a177c11 */ /* 0x000fe200080f1c17 */
[----:B------:R-:W-:Y:S01]  /*0dd0*/  IMAD.IADD R27, R35, 0x1, R29 ;  /* 0x00000001231b7824 */ /* 0x000fe200078e021d */
[----:B------:R-:W-:Y:S01]  /*0de0*/  LEA R26, P0, R28, UR10, 0x3 ;  /* 0x0000000a1c1a7c11 */ /* 0x000fe2000f8018ff */
[----:B------:R-:W-:-:S03]  /*0df0*/  IMAD.WIDE.U32 R24, R6, UR6, R24 ;  /* 0x0000000606187c25 */ /* 0x000fc6000f8e0018 */
[----:B------:R-:W2:Y:S01]  /*0e00*/  LDG.E.64 R22, desc[UR12][R22.64+-0x8] ;  /* 0xfffff80c16167981 */ /* 0x000ea2000c1e1b00 */
[----:B------:R-:W-:Y:S01]  /*0e10*/  LEA.HI.X R27, R28, UR11, R27, 0x3, P0 ;  /* 0x0000000b1c1b7c11 */ /* 0x000fe200080f1c1b */
[----:B------:R-:W-:Y:S01]  /*0e20*/  IMAD.IADD R25, R35, 0x1, R25 ;  /* 0x0000000123197824 */ /* 0x000fe200078e0219 */
[----:B------:R-:W-:Y:S01]  /*0e30*/  LEA R28, P0, R24, UR10, 0x3 ;  /* 0x0000000a181c7c11 */ /* 0x000fe2000f8018ff */
[----:B-----5:R-:W-:-:S03]  /*0e40*/  IMAD.WIDE.U32 R18, R6, UR6, R18 ;  /* 0x0000000606127c25 */ /* 0x020fc6000f8e0012 */
[----:B------:R-:W3:Y:S01]  /*0e50*/  LDG.E.64 R26, desc[UR12][R26.64+-0x8] ;  /* 0xfffff80c1a1a7981 */ /* 0x000ee2000c1e1b00 */
[----:B------:R-:W-:Y:S01]  /*0e60*/  LEA.HI.X R29, R24, UR11, R25, 0x3, P0 ;  /* 0x0000000b181d7c11 */ /* 0x000fe200080f1c19 */
[----:B------:R-:W-:Y:S01]  /*0e70*/  IMAD.IADD R19, R35, 0x1, R19 ;  /* 0x0000000123137824 */ /* 0x000fe200078e0213 */
[----:B------:R-:W-:Y:S01]  /*0e80*/  LEA R24, P0, R18, UR10, 0x3 ;  /* 0x0000000a12187c11 */ /* 0x000fe2000f8018ff */
[----:B------:R-:W-:-:S03]  /*0e90*/  IMAD.WIDE.U32 R20, R6, UR6, R20 ;  /* 0x0000000606147c25 */ /* 0x000fc6000f8e0014 */
[----:B------:R-:W4:Y:S01]  /*0ea0*/  LDG.E.64 R28, desc[UR12][R28.64+-0x8] ;  /* 0xfffff80c1c1c7981 */ /* 0x000f22000c1e1b00 */
[----:B------:R-:W-:Y:S01]  /*0eb0*/  LEA.HI.X R25, R18, UR11, R19, 0x3, P0 ;  /* 0x0000000b12197c11 */ /* 0x000fe200080f1c13 */
[----:B------:R-:W-:Y:S01]  /*0ec0*/  IMAD.IADD R35, R35, 0x1, R21 ;  /* 0x0000000123237824 */ /* 0x000fe200078e0215 */
[----:B------:R-:W-:-:S04]  /*0ed0*/  LEA R18, P0, R20, UR10, 0x3 ;  /* 0x0000000a14127c11 */ /* 0x000fc8000f8018ff */
[----:B------:R-:W5:Y:S01]  /*0ee0*/  LDG.E.64 R24, desc[UR12][R24.64+-0x8] ;  /* 0xfffff80c18187981 */ /* 0x000f62000c1e1b00 */
[----:B------:R-:W-:-:S06]  /*0ef0*/  LEA.HI.X R19, R20, UR11, R35, 0x3, P0 ;  /* 0x0000000b14137c11 */ /* 0x000fcc00080f1c23 */
[----:B------:R-:W5:Y:S01]  /*0f00*/  LDG.E.64 R18, desc[UR12][R18.64+-0x8] ;  /* 0xfffff80c12127981 */ /* 0x000f62000c1e1b00 */
[----:B------:R-:W-:-:S04]  /*0f10*/  IADD3 R33, P0, PT, R33, -0x10, RZ ;  /* 0xfffffff021217810 */ /* 0x000fc80007f1e0ff */
[----:B------:R-:W-:Y:S02]  /*0f20*/  IADD3.X R32, PT, PT, R32, -0x1, RZ, P0, !PT ;  /* 0xffffffff20207810 */ /* 0x000fe400007fe4ff */
[----:B------:R-:W-:-:S04]  /*0f30*/  ISETP.NE.U32.AND P0, PT, R33, RZ, PT ;  /* 0x000000ff2100720c */ /* 0x000fc80003f05070 */
[----:B------:R-:W-:Y:S02]  /*0f40*/  ISETP.NE.AND.EX P0, PT, R32, RZ, PT, P0 ;  /* 0x000000ff2000720c */ /* 0x000fe40003f05300 */
[----:B------:R-:W-:-:S05]  /*0f50*/  IADD3 R16, P1, PT, R16, 0x80, RZ ;  /* 0x0000008010107810 */ /* 0x000fca0007f3e0ff */
[----:B------:R-:W-:Y:S01]  /*0f60*/  IMAD.X R17, RZ, RZ, R17, P1 ;  /* 0x000000ffff117224 */ /* 0x000fe200008e0611 */
[----:B--2---:R-:W-:-:S08]  /*0f70*/  DADD R22, R30, R22 ;  /* 0x000000001e167229 */ /* 0x004fd00000000016 */
[----:B---3--:R-:W-:-:S08]  /*0f80*/  DADD R22, R22, R26 ;  /* 0x0000000016167229 */ /* 0x008fd0000000001a */
[----:B----4-:R-:W-:-:S08]  /*0f90*/  DADD R22, R22, R28 ;  /* 0x0000000016167229 */ /* 0x010fd0000000001c */
[----:B-----5:R-:W-:-:S08]  /*0fa0*/  DADD R22, R22, R24 ;  /* 0x0000000016167229 */ /* 0x020fd00000000018 */
[----:B------:R-:W-:Y:S01]  /*0fb0*/  DADD R26, R22, R18 ;  /* 0x00000000161a7229 */ /* 0x000fe20000000012 */
[----:B------:R-:W-:Y:S10]  /*0fc0*/  @P0 BRA `(.L_x_40) ;  /* 0xfffffff8001c0947 */ /* 0x000ff4000383ffff */
[----:B------:R-:W-:Y:S01]  /*0fd0*/  LOP3.LUT R32, R14, 0xfffffff0, RZ, 0xc0, !PT ;  /* 0xfffffff00e207812 */ /* 0x000fe200078ec0ff */
[----:B------:R-:W-:-:S07]  /*0fe0*/  IMAD.MOV.U32 R33, RZ, RZ, R15 ;  /* 0x000000ffff217224 */ /* 0x000fce00078e000f */
.L_x_39:
        /* <DEDUP_REMOVED lines=9> */
[----:B------:R-:W0:Y:S01]  /*1080*/  LDC R17, c[0x3][0x8] ;  /* 0x00c00200ff117b82 */ /* 0x000e220000000800 */
[----:B------:R-:W1:Y:S01]  /*1090*/  LDCU.64 UR6, c[0x0][0x398] ;  /* 0x00007300ff0677ac */ /* 0x000e620008000a00 */
[----:B------:R-:W2:Y:S01]  /*10a0*/  LDCU.64 UR10, c[0x0][0x390] ;  /* 0x00007200ff0a77ac */ /* 0x000ea20008000a00 */
[----:B0-----:R-:W-:-:S05]  /*10b0*/  IMAD R17, R17, UR4, R12 ;  /* 0x0000000411117c24 */ /* 0x001fca000f8e020c */
[----:B------:R-:W-:-:S05]  /*10c0*/  IADD3 R16, P0, PT, R32, R17, RZ ;  /* 0x0000001120107210 */ /* 0x000fca0007f1e0ff */
[----:B------:R-:W-:Y:S01]  /*10d0*/  IMAD.X R17, R33, 0x1, R4, P0 ;  /* 0x0000000121117824 */ /* 0x000fe200000e0604 */
[----:B-1----:R-:W-:-:S04]  /*10e0*/  LEA R36, P0, R16, UR6, 0x3 ;  /* 0x0000000610247c11 */ /* 0x002fc8000f8018ff */
[----:B------:R-:W-:Y:S01]  /*10f0*/  LEA.HI.X R37, R16, UR7, R17, 0x3, P0 ;  /* 0x0000000710257c11 */ /* 0x000fe200080f1c11 */
[----:B------:R-:W0:Y:S04]  /*1100*/  LDCU.64 UR6, c[0x3][0x18] ;  /* 0x00c00300ff0677ac */ /* 0x000e280008000a00 */
[----:B------:R-:W3:Y:S04]  /*1110*/  LDG.E.64 R20, desc[UR12][R36.64+0x10] ;  /* 0x0000100c24147981 */ /* 0x000ee8000c1e1b00 */
[----:B------:R-:W4:Y:S04]  /*1120*/  LDG.E.64 R18, desc[UR12][R36.64+0x18] ;  /* 0x0000180c24127981 */ /* 0x000f28000c1e1b00 */
[----:B------:R-:W5:Y:S04]  /*1130*/  LDG.E.64 R24, desc[UR12][R36.64+0x20] ;  /* 0x0000200c24187981 */ /* 0x000f68000c1e1b00 */
[----:B------:R-:W5:Y:S01]  /*1140*/  LDG.E.64 R30, desc[UR12][R36.64+0x30] ;  /* 0x0000300c241e7981 */ /* 0x000f62000c1e1b00 */
[----:B0-----:R-:W-:-:S03]  /*1150*/  IMAD R35, R7, UR6, RZ ;  /* 0x0000000607237c24 */ /* 0x001fc6000f8e02ff */
[----:B------:R-:W5:Y:S01]  /*1160*/  LDG.E.64 R28, desc[UR12][R36.64+0x38] ;  /* 0x0000380c241c7981 */ /* 0x000f62000c1e1b00 */
[C---:B------:R-:W-:Y:S02]  /*1170*/  IMAD R35, R6.reuse, UR7, R35 ;  /* 0x0000000706237c24 */ /* 0x040fe4000f8e0223 */
[----:B---3--:R-:W-:-:S04]  /*1180*/  IMAD.WIDE.U32 R20, R6, UR6, R20 ;  /* 0x0000000606147c25 */ /* 0x008fc8000f8e0014 */
[----:B------:R-:W-:Y:S01]  /*1190*/  IMAD.IADD R17, R35, 0x1, R21 ;  /* 0x0000000123117824 */ /* 0x000fe200078e0215 */
[----:B--2---:R-:W-:-:S04]  /*11a0*/  LEA R16, P0, R20, UR10, 0x3 ;  /* 0x0000000a14107c11 */ /* 0x004fc8000f8018ff */
[----:B------:R-:W-:Y:S01]  /*11b0*/  LEA.HI.X R17, R20, UR11, R17, 0x3, P0 ;  /* 0x0000000b14117c11 */ /* 0x000fe200080f1c11 */
[----:B----4-:R-:W-:Y:S01]  /*11c0*/  IMAD.WIDE.U32 R18, R6, UR6, R18 ;  /* 0x0000000606127c25 */ /* 0x010fe2000f8e0012 */
[----:B------:R-:W2:Y:S04]  /*11d0*/  LDG.E.64 R20, desc[UR12][R36.64+0x28] ;  /* 0x0000280c24147981 */ /* 0x000ea8000c1e1b00 */
[----:B------:R-:W3:Y:S01]  /*11e0*/  LDG.E.64 R16, desc[UR12][R16.64+-0x8] ;  /* 0xfffff80c10107981 */ /* 0x000ee2000c1e1b00 */
[----:B------:R-:W-:Y:S01]  /*11f0*/  IMAD.IADD R19, R35, 0x1, R19 ;  /* 0x0000000123137824 */ /* 0x000fe200078e0213 */
[----:B------:R-:W-:-:S04]  /*1200*/  LEA R22, P0, R18, UR10, 0x3 ;  /* 0x0000000a12167c11 */ /* 0x000fc8000f8018ff */
[----:B------:R-:W-:Y:S02]  /*1210*/  LEA.HI.X R23, R18, UR11, R19, 0x3, P0 ;  /* 0x0000000b12177c11 */ /* 0x000fe400080f1c13 */
[----:B------:R-:W4:Y:S04]  /*1220*/  LDG.E.64 R18, desc[UR12][R36.64+0x48] ;  /* 0x0000480c24127981 */ /* 0x000f28000c1e1b00 */
[----:B------:R-:W4:Y:S01]  /*1230*/  LDG.E.64 R22, desc[UR12][R22.64+-0x8] ;  /* 0xfffff80c16167981 */ /* 0x000f22000c1e1b00 */
[----:B-----5:R-:W-:-:S04]  /*1240*/  IMAD.WIDE.U32 R24, R6, UR6, R24 ;  /* 0x0000000606187c25 */ /* 0x020fc8000f8e0018 */
[----:B------:R-:W-:Y:S01]  /*1250*/  IMAD.IADD R25, R35, 0x1, R25 ;  /* 0x0000000123197824 */ /* 0x000fe200078e0219 */
[----:B---3--:R-:W-:Y:S01]  /*1260*/  DADD R26, R26, R16 ;  /* 0x000000001a1a7229 */ /* 0x008fe20000000010 */
[----:B------:R-:W3:Y:S01]  /*1270*/  LDG.E.64 R16, desc[UR12][R36.64+0x40] ;  /* 0x0000400c24107981 */ /* 0x000ee2000c1e1b00 */
[----:B--2---:R-:W-:-:S06]  /*1280*/  IMAD.WIDE.U32 R20, R6, UR6, R20 ;  /* 0x0000000606147c25 */ /* 0x004fcc000f8e0014 */
[----:B----4-:R-:W-:Y:S01]  /*1290*/  DADD R22, R26, R22 ;  /* 0x000000001a167229 */ /* 0x010fe20000000016 */
[----:B------:R-:W-:Y:S01]  /*12a0*/  LEA R26, P0, R24, UR10, 0x3 ;  /* 0x0000000a181a7c11 */ /* 0x000fe2000f8018ff */
[----:B------:R-:W-:-:S03]  /*12b0*/  IMAD.IADD R21, R35, 0x1, R21 ;  /* 0x0000000123157824 */ /* 0x000fc600078e0215 */
[----:B------:R-:W-:Y:S02]  /*12c0*/  LEA.HI.X R27, R24, UR11, R25, 0x3, P0 ;  /* 0x0000000b181b7c11 */ /* 0x000fe400080f1c19 */
[----:B------:R-:W-:Y:S01]  /*12d0*/  LEA R24, P0, R20, UR10, 0x3 ;  /* 0x0000000a14187c11 */ /* 0x000fe2000f8018ff */
[----:B------:R-:W-:-:S03]  /*12e0*/  IMAD.WIDE.U32 R30, R6, UR6, R30 ;  /* 0x00000006061e7c25 */ /* 0x000fc6000f8e001e */
[----:B------:R-:W2:Y:S01]  /*12f0*/  LDG.E.64 R26, desc[UR12][R26.64+-0x8] ;  /* 0xfffff80c1a1a7981 */ /* 0x000ea2000c1e1b00 */
        /* <DEDUP_REMOVED lines=9> */
[----:B------:R-:W-:Y:S01]  /*1390*/  LEA.HI.X R31, R28, UR11, R29, 0x3, P0 ;  /* 0x0000000b1c1f7c11 */ /* 0x000fe200080f1c1d */
[----:B------:R-:W-:-:S05]  /*13a0*/  IMAD.WIDE.U32 R18, R6, UR6, R18 ;  /* 0x0000000606127c25 */ /* 0x000fca000f8e0012 */
[----:B------:R-:W5:Y:S01]  /*13b0*/  LDG.E.64 R30, desc[UR12][R30.64+-0x8] ;  /* 0xfffff80c1e1e7981 */ /* 0x000f62000c1e1b00 */
[----:B---3--:R-:W-:-:S04]  /*13c0*/  IMAD.WIDE.U32 R16, R6, UR6, R16 ;  /* 0x0000000606107c25 */ /* 0x008fc8000f8e0010 */
[C---:B------:R-:W-:Y:S01]  /*13d0*/  IMAD.IADD R17, R35.reuse, 0x1, R17 ;  /* 0x0000000123117824 */ /* 0x040fe200078e0211 */
[----:B------:R-:W-:Y:S01]  /*13e0*/  LEA R28, P0, R16, UR10, 0x3 ;  /* 0x0000000a101c7c11 */ /* 0x000fe2000f8018ff */
[----:B------:R-:W-:-:S03]  /*13f0*/  IMAD.IADD R35, R35, 0x1, R19 ;  /* 0x0000000123237824 */ /* 0x000fc600078e0213 */
[----:B------:R-:W-:Y:S02]  /*1400*/  LEA.HI.X R29, R16, UR11, R17, 0x3, P0 ;  /* 0x0000000b101d7c11 */ /* 0x000fe400080f1c11 */
[----:B------:R-:W-:-:S04]  /*1410*/  LEA R16, P0, R18, UR10, 0x3 ;  /* 0x0000000a12107c11 */ /* 0x000fc8000f8018ff */
[----:B------:R-:W3:Y:S01]  /*1420*/  LDG.E.64 R28, desc[UR12][R28.64+-0x8] ;  /* 0xfffff80c1c1c7981 */ /* 0x000ee2000c1e1b00 */
[----:B------:R-:W-:-:S06]  /*1430*/  LEA.HI.X R17, R18, UR11, R35, 0x3, P0 ;  /* 0x0000000b12117c11 */ /* 0x000fcc00080f1c23 */
[----:B------:R-:W3:Y:S01]  /*1440*/  LDG.E.64 R16, desc[UR12][R16.64+-0x8] ;  /* 0xfffff80c10107981 */ /* 0x000ee2000c1e1b00 */
[----:B--2---:R-:W-:-:S08]  /*1450*/  DADD R22, R22, R26 ;  /* 0x0000000016167229 */ /* 0x004fd0000000001a */
[----:B----4-:R-:W-:-:S08]  /*1460*/  DADD R22, R22, R24 ;  /* 0x0000000016167229 */ /* 0x010fd00000000018 */
[----:B-----5:R-:W-:-:S08]  /*1470*/  DADD R22, R22, R20 ;  /* 0x0000000016167229 */ /* 0x020fd00000000014 */
[----:B------:R-:W-:Y:S01]  /*1480*/  DADD R22, R22, R30 ;  /* 0x0000000016167229 */ /* 0x000fe2000000001e */
[----:B------:R-:W-:-:S05]  /*1490*/  IADD3 R32, P0, PT, R32, 0x8, RZ ;  /* 0x0000000820207810 */ /* 0x000fca0007f1e0ff */
[----:B------:R-:W-:Y:S02]  /*14a0*/  IMAD.X R33, RZ, RZ, R33, P0 ;  /* 0x000000ffff217224 */ /* 0x000fe400000e0621 */
[----:B---3--:R-:W-:-:S08]  /*14b0*/  DADD R22, R22, R28 ;  /* 0x0000000016167229 */ /* 0x008fd0000000001c */
[----:B------:R-:W-:-:S11]  /*14c0*/  DADD R26, R22, R16 ;  /* 0x00000000161a7229 */ /* 0x000fd60000000010 */
.L_x_42:
[----:B------:R-:W-:-:S04]  /*14d0*/  LOP3.LUT R16, R14, 0x7, RZ, 0xc0, !PT ;  /* 0x000000070e107812 */ /* 0x000fc800078ec0ff */
[----:B------:R-:W-:-:S04]  /*14e0*/  ISETP.NE.U32.AND P0, PT, R16, RZ, PT ;  /* 0x000000ff1000720c */ /* 0x000fc80003f05070 */
[----:B------:R-:W-:-:S13]  /*14f0*/  ISETP.NE.AND.EX P0, PT, RZ, RZ, PT, P0 ;  /* 0x000000ffff00720c */ /* 0x000fda0003f05300 */
[----:B------:R-:W-:Y:S05]  /*1500*/  @!P0 BRA `(.L_x_41) ;  /* 0x0000000400588947 */ /* 0x000fea0003800000 */
[----:B------:R-:W-:-:S04]  /*1510*/  IADD3 R16, P1, PT, R16, -0x1, RZ ;  /* 0xffffffff10107810 */ /* 0x000fc80007f3e0ff */
[----:B------:R-:W-:Y:S01]  /*1520*/  ISETP.GE.U32.AND P0, PT, R16, 0x3, PT ;  /* 0x000000031000780c */ /* 0x000fe20003f06070 */
[----:B------:R-:W-:Y:S01]  /*1530*/  IMAD.X R16, RZ, RZ, -0x1, P1 ;  /* 0xffffffffff107424 */ /* 0x000fe200008e06ff */
[----:B------:R-:W-:-:S04]  /*1540*/  LOP3.LUT P1, RZ, R14, 0x3, RZ, 0xc0, !PT ;  /* 0x000000030eff7812 */ /* 0x000fc8000782c0ff */
        /* <DEDUP_REMOVED lines=15> */
[----:B0-----:R-:W-:-:S04]  /*1640*/  IMAD R29, R7, UR6, RZ ;  /* 0x00000006071d7c24 */ /* 0x001fc8000f8e02ff */
[C---:B------:R-:W-:Y:S02]  /*1650*/  IMAD R29, R6.reuse, UR7, R29 ;  /* 0x00000007061d7c24 */ /* 0x040fe4000f8e021d */
[----:B---3--:R-:W-:-:S04]  /*1660*/  IMAD.WIDE.U32 R22, R6, UR6, R22 ;  /* 0x0000000606167c25 */ /* 0x008fc8000f8e0016 */
[----:B------:R-:W-:Y:S01]  /*1670*/  IMAD.IADD R23, R29, 0x1, R23 ;  /* 0x000000011d177824 */ /* 0x000fe200078e0217 */
[----:B--2---:R-:W-:Y:S01]  /*1680*/  LEA R24, P0, R22, UR10, 0x3 ;  /* 0x0000000a16187c11 */ /* 0x004fe2000f8018ff */
[----:B----4-:R-:W-:-:S03]  /*1690*/  IMAD.WIDE.U32 R20, R6, UR6, R20 ;  /* 0x0000000606147c25 */ /* 0x010fc6000f8e0014 */
[----:B------:R-:W-:Y:S01]  /*16a0*/  LEA.HI.X R25, R22, UR11, R23, 0x3, P0 ;  /* 0x0000000b16197c11 */ /* 0x000fe200080f1c17 */
[----:B------:R-:W-:Y:S01]  /*16b0*/  IMAD.IADD R21, R29, 0x1, R21 ;  /* 0x000000011d157824 */ /* 0x000fe200078e0215 */
[----:B------:R-:W-:Y:S01]  /*16c0*/  LEA R22, P0, R20, UR10, 0x3 ;  /* 0x0000000a14167c11 */ /* 0x000fe2000f8018ff */
[----:B-----5:R-:W-:-:S03]  /*16d0*/  IMAD.WIDE.U32 R16, R6, UR6, R16 ;  /* 0x0000000606107c25 */ /* 0x020fc6000f8e0010 */
[----:B------:R-:W2:Y:S01]  /*16e0*/  LDG.E.64 R24, desc[UR12][R24.64+-0x8] ;  /* 0xfffff80c18187981 */ /* 0x000ea2000c1e1b00 */
[----:B------:R-:W-:Y:S01]  /*16f0*/  LEA.HI.X R23, R20, UR11, R21, 0x3, P0 ;  /* 0x0000000b14177c11 */ /* 0x000fe200080f1c15 */
[----:B------:R-:W-:Y:S01]  /*1700*/  IMAD.IADD R17, R29, 0x1, R17 ;  /* 0x000000011d117824 */ /* 0x000fe200078e0211 */
[----:B------:R-:W-:Y:S01]  /*1710*/  LEA R20, P0, R16, UR10, 0x3 ;  /* 0x0000000a10147c11 */ /* 0x000fe2000f8018ff */
[----:B------:R-:W-:-:S03]  /*1720*/  IMAD.WIDE.U32 R18, R6, UR6, R18 ;  /* 0x0000000606127c25 */ /* 0x000fc6000f8e0012 */
[----:B------:R-:W3:Y:S01]  /*1730*/  LDG.E.64 R22, desc[UR12][R22.64+-0x8] ;  /* 0xfffff80c16167981 */ /* 0x000ee2000c1e1b00 */
[----:B------:R-:W-:Y:S01]  /*1740*/  LEA.HI.X R21, R16, UR11, R17, 0x3, P0 ;  /* 0x0000000b10157c11 */ /* 0x000fe200080f1c11 */
[----:B------:R-:W-:Y:S01]  /*1750*/  IMAD.IADD R29, R29, 0x1, R19 ;  /* 0x000000011d1d7824 */ /* 0x000fe200078e0213 */
[----:B------:R-:W-:-:S04]  /*1760*/  LEA R16, P0, R18, UR10, 0x3 ;  /* 0x0000000a12107c11 */ /* 0x000fc8000f8018ff */
[----:B------:R-:W4:Y:S01]  /*1770*/  LDG.E.64 R20, desc[UR12][R20.64+-0x8] ;  /* 0xfffff80c14147981 */ /* 0x000f22000c1e1b00 */
[----:B------:R-:W-:-:S06]  /*1780*/  LEA.HI.X R17, R18, UR11, R29, 0x3, P0 ;  /* 0x0000000b12117c11 */ /* 0x000fcc00080f1c1d */
[----:B------:R-:W5:Y:S01]  /*1790*/  LDG.E.64 R16, desc[UR12][R16.64+-0x8] ;  /* 0xfffff80c10107981 */ /* 0x000f62000c1e1b00 */
[----:B------:R-:W-:-:S05]  /*17a0*/  IADD3 R32, P0, PT, R32, 0x4, RZ ;  /* 0x0000000420207810 */ /* 0x000fca0007f1e0ff */
[----:B------:R-:W-:Y:S01]  /*17b0*/  IMAD.X R33, RZ, RZ, R33, P0 ;  /* 0x000000ffff217224 */ /* 0x000fe200000e0621 */
[----:B--2---:R-:W-:-:S08]  /*17c0*/  DADD R24, R26, R24 ;  /* 0x000000001a187229 */ /* 0x004fd00000000018 */
[----:B---3--:R-:W-:-:S08]  /*17d0*/  DADD R24, R24, R22 ;  /* 0x0000000018187229 */ /* 0x008fd00000000016 */
[----:B----4-:R-:W-:-:S08]  /*17e0*/  DADD R24, R24, R20 ;  /* 0x0000000018187229 */ /* 0x010fd00000000014 */
[----:B-----5:R-:W-:-:S11]  /*17f0*/  DADD R26, R24, R16 ;  /* 0x00000000181a7229 */ /* 0x020fd60000000010 */
.L_x_43:
        /* <DEDUP_REMOVED lines=10> */
[----:B------:R-:W3:Y:S01]  /*18a0*/  LDG.E.64 R18, desc[UR12][R16.64+0x10] ;  /* 0x0000100c10127981 */ /* 0x000ee2000c1e1b00 */
[----:B0-----:R-:W-:-:S04]  /*18b0*/  IMAD R7, R7, UR6, RZ ;  /* 0x0000000607077c24 */ /* 0x001fc8000f8e02ff */
[C---:B------:R-:W-:Y:S02]  /*18c0*/  IMAD R7, R6.reuse, UR7, R7 ;  /* 0x0000000706077c24 */ /* 0x040fe4000f8e0207 */
[----:B---3--:R-:W-:-:S04]  /*18d0*/  IMAD.WIDE.U32 R18, R6, UR6, R18 ;  /* 0x0000000606127c25 */ /* 0x008fc8000f8e0012 */
[----:B------:R-:W-:Y:S01]  /*18e0*/  IMAD.IADD R19, R7, 0x1, R19 ;  /* 0x0000000107137824 */ /* 0x000fe200078e0213 */
[----:B--2---:R-:W-:-:S04]  /*18f0*/  LEA R20, P0, R18, UR10, 0x3 ;  /* 0x0000000a12147c11 */ /* 0x004fc8000f8018ff */
[----:B------:R-:W-:-:S05]  /*1900*/  LEA.HI.X R21, R18, UR11, R19, 0x3, P0 ;  /* 0x0000000b12157c11 */ /* 0x000fca00080f1c13 */
[----:B------:R-:W2:Y:S01]  /*1910*/  LDG.E.64 R18, desc[UR12][R20.64+-0x8] ;  /* 0xfffff80c14127981 */ /* 0x000ea2000c1e1b00 */
[----:B------:R-:W-:-:S04]  /*1920*/  LOP3.LUT R22, R14, 0x3, RZ, 0xc0, !PT ;  /* 0x000000030e167812 */ /* 0x000fc800078ec0ff */
[----:B------:R-:W-:-:S04]  /*1930*/  ISETP.NE.U32.AND P0, PT, R22, 0x1, PT ;  /* 0x000000011600780c */ /* 0x000fc80003f05070 */
[----:B------:R-:W-:Y:S01]  /*1940*/  ISETP.NE.AND.EX P0, PT, RZ, RZ, PT, P0 ;  /* 0x000000ffff00720c */ /* 0x000fe20003f05300 */
[----:B--2---:R-:W-:-:S12]  /*1950*/  DADD R26, R26, R18 ;  /* 0x000000001a1a7229 */ /* 0x004fd80000000012 */
[----:B------:R-:W-:Y:S05]  /*1960*/  @!P0 BRA `(.L_x_41) ;  /* 0x0000000000408947 */ /* 0x000fea0003800000 */
[----:B------:R-:W-:Y:S01]  /*1970*/  ISETP.NE.U32.AND P0, PT, R22, 0x2, PT ;  /* 0x000000021600780c */ /* 0x000fe20003f05070 */
[----:B------:R-:W2:Y:S03]  /*1980*/  LDG.E.64 R18, desc[UR12][R16.64+0x18] ;  /* 0x0000180c10127981 */ /* 0x000ea6000c1e1b00 */
[----:B------:R-:W-:-:S13]  /*1990*/  ISETP.NE.AND.EX P0, PT, RZ, RZ, PT, P0 ;  /* 0x000000ffff00720c */ /* 0x000fda0003f05300 */
[----:B------:R-:W3:Y:S01]  /*19a0*/  @P0 LDG.E.64 R20, desc[UR12][R16.64+0x20] ;  /* 0x0000200c10140981 */ /* 0x000ee2000c1e1b00 */
[----:B--2---:R-:W-:-:S04]  /*19b0*/  IMAD.WIDE.U32 R22, R6, UR6, R18 ;  /* 0x0000000606167c25 */ /* 0x004fc8000f8e0012 */
[----:B------:R-:W-:Y:S01]  /*19c0*/  IMAD.IADD R19, R7, 0x1, R23 ;  /* 0x0000000107137824 */ /* 0x000fe200078e0217 */
[----:B------:R-:W-:-:S04]  /*19d0*/  LEA R18, P1, R22, UR10, 0x3 ;  /* 0x0000000a16127c11 */ /* 0x000fc8000f8218ff */
[----:B------:R-:W-:-:S06]  /*19e0*/  LEA.HI.X R19, R22, UR11, R19, 0x3, P1 ;  /* 0x0000000b16137c11 */ /* 0x000fcc00088f1c13 */
[----:B------:R-:W2:Y:S01]  /*19f0*/  LDG.E.64 R18, desc[UR12][R18.64+-0x8] ;  /* 0xfffff80c12127981 */ /* 0x000ea2000c1e1b00 */
[----:B---3--:R-:W-:-:S04]  /*1a00*/  @P0 IMAD.WIDE.U32 R20, R6, UR6, R20 ;  /* 0x0000000606140c25 */ /* 0x008fc8000f8e0014 */
[----:B------:R-:W-:Y:S01]  /*1a10*/  @P0 IMAD.IADD R7, R7, 0x1, R21 ;  /* 0x0000000107070824 */ /* 0x000fe200078e0215 */
[----:B------:R-:W-:-:S04]  /*1a20*/  @P0 LEA R6, P1, R20, UR10, 0x3 ;  /* 0x0000000a14060c11 */ /* 0x000fc8000f8218ff */
[----:B------:R-:W-:-:S06]  /*1a30*/  @P0 LEA.HI.X R7, R20, UR11, R7, 0x3, P1 ;  /* 0x0000000b14070c11 */ /* 0x000fcc00088f1c07 */
[----:B------:R-:W3:Y:S01]  /*1a40*/  @P0 LDG.E.64 R6, desc[UR12][R6.64+-0x8] ;  /* 0xfffff80c06060981 */ /* 0x000ee2000c1e1b00 */
[----:B--2---:R-:W-:-:S08]  /*1a50*/  DADD R26, R26, R18 ;  /* 0x000000001a1a7229 */ /* 0x004fd00000000012 */
[----:B---3--:R-:W-:-:S11]  /*1a60*/  @P0 DADD R26, R26, R6 ;  /* 0x000000001a1a0229 */ /* 0x008fd60000000006 */
.L_x_41:
[----:B------:R-:W0:Y:S01]  /*1a70*/  I2F.F64.U64 R16, R14 ;  /* 0x0000000e00107312 */ /* 0x000e220000301800 */
[----:B------:R-:W-:Y:S01]  /*1a80*/  IMAD.MOV.U32 R6, RZ, RZ, 0x1 ;  /* 0x00000001ff067424 */ /* 0x000fe200078e00ff */
[----:B------:R-:W-:Y:S01]  /*1a90*/  FSETP.GEU.AND P1, PT, |R27|, 6.5827683646048100446e-37, PT ;  /* 0x036000001b00780b */ /* 0x000fe20003f2e200 */
[----:B------:R-:W-:Y:S01]  /*1aa0*/  BSSY.RECONVERGENT B1, `(.L_x_44) ;  /* 0x0000016000017945 */ /* 0x000fe20003800200 */
[----:B------:R-:W-:-:S04]  /*1ab0*/  DADD R8, R8, R26 ;  /* 0x0000000008087229 */ /* 0x000fc8000000001a */
        /* <DEDUP_REMOVED lines=17> */
[----:B------:R-:W-:Y:S05]  /*1bd0*/  CALL.REL.NOINC `($__internal_2_$__cuda_sm20_div_rn_f64_full) ;  /* 0x00000004002c7944 */ /* 0x000fea0003c00000 */
[----:B------:R-:W-:Y:S02]  /*1be0*/  IMAD.MOV.U32 R6, RZ, RZ, R16 ;  /* 0x000000ffff067224 */ /* 0x000fe400078e0010 */
[----:B------:R-:W-:-:S07]  /*1bf0*/  IMAD.MOV.U32 R7, RZ, RZ, R17 ;  /* 0x000000ffff077224 */ /* 0x000fce00078e0011 */
.L_x_45:
[----:B------:R-:W-:Y:S05]  /*1c00*/  BSYNC.RECONVERGENT B1 ;  /* 0x0000000000017941 */ /* 0x000fea0003800200 */
.L_x_44:
[----:B------:R-:W0:Y:S01]  /*1c10*/  LDC.64 R16, c[0x0][0x3b0] ;  /* 0x0000ec00ff107b82 */ /* 0x000e220000000a00 */
[----:B------:R-:W1:Y:S01]  /*1c20*/  LDCU.64 UR6, c[0x0][0x3a8] ;  /* 0x00007500ff0677ac */ /* 0x000e620008000a00 */
[----:B------:R-:W2:Y:S01]  /*1c30*/  LDCU.64 UR10, c[0x0][0x380] ;  /* 0x00007000ff0a77ac */ /* 0x000ea20008000a00 */
[C---:B0-----:R-:W-:Y:S02]  /*1c40*/  IMAD R18, R16.reuse, UR8, RZ ;  /* 0x0000000810127c24 */ /* 0x041fe4000f8e02ff */
[----:B------:R-:W-:-:S04]  /*1c50*/  IMAD.WIDE.U32 R10, R16, UR4, R10 ;  /* 0x00000004100a7c25 */ /* 0x000fc8000f8e000a */
[----:B------:R-:W-:Y:S01]  /*1c60*/  IMAD R17, R17, UR4, R18 ;  /* 0x0000000411117c24 */ /* 0x000fe2000f8e0212 */
[----:B-1----:R-:W-:-:S03]  /*1c70*/  LEA R16, P0, R10, UR6, 0x3 ;  /* 0x000000060a107c11 */ /* 0x002fc6000f8018ff */
[----:B------:R-:W-:-:S05]  /*1c80*/  IMAD.IADD R11, R17, 0x1, R11 ;  /* 0x00000001110b7824 */ /* 0x000fca00078e020b */
[----:B------:R-:W-:Y:S02]  /*1c90*/  LEA.HI.X R17, R10, UR7, R11, 0x3, P0 ;  /* 0x000000070a117c11 */ /* 0x000fe400080f1c0b */
[----:B------:R-:W-:-:S03]  /*1ca0*/  IADD3 R5, P0, PT, R5, 0x1, RZ ;  /* 0x0000000105057810 */ /* 0x000fc60007f1e0ff */
[----:B------:R1:W-:Y:S02]  /*1cb0*/  STG.E.64 desc[UR12][R16.64], R6 ;  /* 0x0000000610007986 */ /* 0x0003e4000c101b0c */
[----:B------:R-:W-:Y:S01]  /*1cc0*/  IMAD.X R0, RZ, RZ, R0, P0 ;  /* 0x000000ffff007224 */ /* 0x000fe200000e0600 */
[----:B--2---:R-:W-:-:S04]  /*1cd0*/  ISETP.NE.U32.AND P0, PT, R5, UR10, PT ;  /* 0x0000000a05007c0c */ /* 0x004fc8000bf05070 */
[----:B------:R-:W-:-:S13]  /*1ce0*/  ISETP.NE.AND.EX P0, PT, R0, UR11, PT, P0 ;  /* 0x0000000b00007c0c */ /* 0x000fda000bf05300 */
[----:B-1----:R-:W-:Y:S05]  /*1cf0*/  @P0 BRA `(.L_x_46) ;  /* 0xffffffe800500947 */ /* 0x002fea000383ffff */
.L_x_34:
[----:B------:R-:W-:Y:S05]  /*1d00*/  BSYNC.RECONVERGENT B0 ;  /* 0x0000000000007941 */ /* 0x000fea0003800200 */
.L_x_33:
[----:B------:R-:W1:Y:S01]  /*1d10*/  S2R R0, SR_TID.X ;  /* 0x0000000000007919 */ /* 0x000e620000002100 */
[----:B------:R-:W2:Y:S01]  /*1d20*/  S2UR UR9, SR_CgaCtaId ;  /* 0x00000000000979c3 */ /* 0x000ea20000008800 */
[----:B------:R-:W-:Y:S01]  /*1d30*/  UMOV UR7, 0x400 ;  /* 0x0000040000077882 */ /* 0x000fe20000000000 */
[----:B------:R-:W-:Y:S01]  /*1d40*/  BSSY.RECONVERGENT B0, `(.L_x_47) ;  /* 0x0000009000007945 */ /* 0x000fe20003800200 */
[----:B------:R-:W-:-:S04]  /*1d50*/  UIADD3 UR6, UPT, UPT, UR7, 0x10, URZ ;  /* 0x0000001007067890 */ /* 0x000fc8000fffe0ff */
[----:B--2---:R-:W-:Y:S01]  /*1d60*/  ULEA UR6, UR9, UR6, 0x18 ;  /* 0x0000000609067291 */ /* 0x004fe2000f8ec0ff */
[----:B-1----:R-:W-:-:S13]  /*1d70*/  ISETP.NE.AND P1, PT, R0, RZ, PT ;  /* 0x000000ff0000720c */ /* 0x002fda0003f25270 */
.L_x_48:
[----:B0-----:R-:W0:Y:S01]  /*1d80*/  LDS.64 R4, [UR6] ;  /* 0x00000006ff047984 */ /* 0x001e220008000a00 */
[----:B------:R-:W-:Y:S01]  /*1d90*/  IMAD.U32 R3, RZ, RZ, UR6 ;  /* 0x00000006ff037e24 */ /* 0x000fe2000f8e00ff */
[----:B0-----:R-:W-:-:S07]  /*1da0*/  DADD R6, R8, R4 ;  /* 0x0000000008067229 */ /* 0x001fce0000000004 */
[----:B------:R-:W0:Y:S02]  /*1db0*/  ATOMS.CAST.SPIN.64 P0, [R3], R4, R6 ;  /* 0x000000040300758d */ /* 0x000e240001800406 */
[----:B0-----:R-:W-:Y:S05]  /*1dc0*/  @!P0 BRA `(.L_x_48) ;  /* 0xfffffffc00ec8947 */ /* 0x001fea000383ffff */
[----:B------:R-:W-:Y:S05]  /*1dd0*/  BSYNC.RECONVERGENT B0 ;  /* 0x0000000000007941 */ /* 0x000fea0003800200 */
.L_x_47:
[----:B------:R-:W-:Y:S06]  /*1de0*/  BAR.SYNC.DEFER_BLOCKING 0x0 ;  /* 0x0000000000007b1d */ /* 0x000fec0000010000 */
[----:B------:R-:W-:Y:S05]  /*1df0*/  @P1 EXIT ;  /* 0x000000000000194d */ /* 0x000fea0003800000 */
[----:B------:R-:W-:-:S09]  /*1e00*/  ULEA UR7, UR9, UR7, 0x18 ;  /* 0x0000000709077291 */ /* 0x000fd2000f8ec0ff */
[----:B------:R-:W0:Y:S02]  /*1e10*/  LDS.128 R4, [UR7] ;  /* 0x00000007ff047984 */ /* 0x000e240008000c00 */
[-C--:B0-----:R-:W-:Y:S02]  /*1e20*/  IMAD R7, R7, R4.reuse, RZ ;  /* 0x0000000407077224 */ /* 0x081fe400078e02ff */
[----:B------:R-:W-:-:S04]  /*1e30*/  IMAD.WIDE.U32 R2, R6, R4, RZ ;  /* 0x0000000406027225 */ /* 0x000fc800078e00ff */
[----:B------:R-:W-:Y:S02]  /*1e40*/  IMAD R7, R5, R6, R7 ;  /* 0x0000000605077224 */ /* 0x000fe400078e0207 */
[----:B------:R-:W-:Y:S01]  /*1e50*/  IMAD.MOV.U32 R6, RZ, RZ, R2 ;  /* 0x000000ffff067224 */ /* 0x000fe200078e0002 */
[----:B------:R-:W0:Y:S01]  /*1e60*/  LDS.64 R4, [UR7+0x10] ;  /* 0x00001007ff047984 */ /* 0x000e220008000a00 */
[----:B------:R-:W-:Y:S02]  /*1e70*/  IMAD.IADD R7, R3, 0x1, R7 ;  /* 0x0000000103077824 */ /* 0x000fe400078e0207 */
[----:B------:R-:W-:-:S04]  /*1e80*/  IMAD.MOV.U32 R2, RZ, RZ, 0x1 ;  /* 0x00000001ff027424 */ /* 0x000fc800078e00ff */
        /* <DEDUP_REMOVED lines=17> */
[----:B------:R-:W-:-:S07]  /*1fa0*/  IMAD.MOV.U32 R19, RZ, RZ, R7 ;  /* 0x000000ffff137224 */ /* 0x000fce00078e0007 */
[----:B------:R-:W-:Y:S05]  /*1fb0*/  CALL.REL.NOINC `($__internal_2_$__cuda_sm20_div_rn_f64_full) ;  /* 0x0000000000347944 */ /* 0x000fea0003c00000 */
[----:B------:R-:W-:Y:S02]  /*1fc0*/  IMAD.MOV.U32 R2, RZ, RZ, R16 ;  /* 0x000000ffff027224 */ /* 0x000fe400078e0010 */
[----:B------:R-:W-:-:S07]  /*1fd0*/  IMAD.MOV.U32 R3, RZ, RZ, R17 ;  /* 0x000000ffff037224 */ /* 0x000fce00078e0011 */
.L_x_49:
[----:B------:R-:W0:Y:S01]  /*1fe0*/  S2UR UR10, SR_CgaCtaId ;  /* 0x00000000000a79c3 */ /* 0x000e220000008800 */
[----:B------:R-:W1:Y:S01]  /*1ff0*/  LDCU.64 UR6, c[0x0][0x3a0] ;  /* 0x00007400ff0677ac */ /* 0x000e620008000a00 */
[----:B------:R-:W-:Y:S01]  /*2000*/  UMOV UR9, 0x400 ;  /* 0x0000040000097882 */ /* 0x000fe20000000000 */
[----:B-1----:R-:W-:-:S04]  /*2010*/  ULEA UR6, UP0, UR4, UR6, 0x3 ;  /* 0x0000000604067291 */ /* 0x002fc8000f8018ff */
[----:B------:R-:W-:Y:S02]  /*2020*/  ULEA.HI.X UR7, UR4, UR7, UR8, 0x3, UP0 ;  /* 0x0000000704077291 */ /* 0x000fe400080f1c08 */
[----:B0-----:R-:W-:Y:S01]  /*2030*/  ULEA UR9, UR10, UR9, 0x18 ;  /* 0x000000090a097291 */ /* 0x001fe2000f8ec0ff */
[----:B------:R-:W-:-:S03]  /*2040*/  IMAD.U32 R4, RZ, RZ, UR6 ;  /* 0x00000006ff047e24 */ /* 0x000fc6000f8e00ff */
[----:B------:R-:W-:-:S05]  /*2050*/  IMAD.U32 R5, RZ, RZ, UR7 ;  /* 0x00000007ff057e24 */ /* 0x000fca000f8e00ff */
[----:B------:R-:W-:Y:S04]  /*2060*/  STS.64 [UR9+0x10], R2 ;  /* 0x00001002ff007988 */ /* 0x000fe80008000a09 */
[----:B------:R-:W-:Y:S01]  /*2070*/  STG.E.64 desc[UR12][R4.64], R2 ;  /* 0x0000000204007986 */ /* 0x000fe2000c101b0c */
[----:B------:R-:W-:Y:S05]  /*2080*/  EXIT ;  /* 0x000000000000794d */ /* 0x000fea0003800000 */
        .weak           $__internal_2_$__cuda_sm20_div_rn_f64_full
        .type           $__internal_2_$__cuda_sm20_div_rn_f64_full,@function
        .size           $__internal_2_$__cuda_sm20_div_rn_f64_full,(.L_x_58 - $__internal_2_$__cuda_sm20_div_rn_f64_full)
$__internal_2_$__cuda_sm20_div_rn_f64_full:
[C---:B------:R-:W-:Y:S01]  /*2090*/  FSETP.GEU.AND P0, PT, |R19|.reuse, 1.469367938527859385e-39, PT ;  /* 0x001000001300780b */ /* 0x040fe20003f0e200 */
[--C-:B------:R-:W-:Y:S01]  /*20a0*/  IMAD.MOV.U32 R18, RZ, RZ, R6.reuse ;  /* 0x000000ffff127224 */ /* 0x100fe200078e0006 */
[----:B------:R-:W-:Y:S01]  /*20b0*/  LOP3.LUT R16, R19, 0x800fffff, RZ, 0xc0, !PT ;  /* 0x800fffff13107812 */ /* 0x000fe200078ec0ff */
[----:B------:R-:W-:Y:S01]  /*20c0*/  IMAD.MOV.U32 R22, RZ, RZ, 0x1 ;  /* 0x00000001ff167424 */ /* 0x000fe200078e00ff */
[C---:B------:R-:W-:Y:S01]  /*20d0*/  FSETP.GEU.AND P2, PT, |R21|.reuse, 1.469367938527859385e-39, PT ;  /* 0x001000001500780b */ /* 0x040fe20003f4e200 */
[----:B------:R-:W-:Y:S01]  /*20e0*/  BSSY.RECONVERGENT B2, `(.L_x_50) ;  /* 0x0000053000027945 */ /* 0x000fe20003800200 */
[----:B------:R-:W-:Y:S01]  /*20f0*/  LOP3.LUT R17, R16, 0x3ff00000, RZ, 0xfc, !PT ;  /* 0x3ff0000010117812 */ /* 0x000fe200078efcff */
[----:B------:R-:W-:Y:S01]  /*2100*/  IMAD.MOV.U32 R16, RZ, RZ, R6 ;  /* 0x000000ffff107224 */ /* 0x000fe200078e0006 */
[----:B------:R-:W-:Y:S02]  /*2110*/  LOP3.LUT R7, R21, 0x7ff00000, RZ, 0xc0, !PT ;  /* 0x7ff0000015077812 */ /* 0x000fe400078ec0ff */
[----:B------:R-:W-:-:S03]  /*2120*/  LOP3.LUT R32, R19, 0x7ff00000, RZ, 0xc0, !PT ;  /* 0x7ff0000013207812 */ /* 0x000fc600078ec0ff */
[----:B------:R-:W-:Y:S01]  /*2130*/  @!P0 DMUL R16, R18, 8.98846567431157953865e+307 ;  /* 0x7fe0000012108828 */ /* 0x000fe20000000000 */
[----:B------:R-:W-:Y:S01]  /*2140*/  ISETP.GE.U32.AND P1, PT, R7, R32, PT ;  /* 0x000000200700720c */ /* 0x000fe20003f26070 */
[----:B------:R-:W-:Y:S02]  /*2150*/  IMAD.MOV.U32 R31, RZ, RZ, R7 ;  /* 0x000000ffff1f7224 */ /* 0x000fe400078e0007 */
[----:B------:R-:W-:Y:S02]  /*2160*/  @!P2 LOP3.LUT R6, R19, 0x7ff00000, RZ, 0xc0, !PT ;  /* 0x7ff000001306a812 */ /* 0x000fe400078ec0ff */
[----:B------:R-:W0:Y:S02]  /*2170*/  MUFU.RCP64H R23, R17 ;  /* 0x0000001100177308 */ /* 0x000e240000001800 */
[----:B------:R-:W-:Y:S01]  /*2180*/  @!P2 ISETP.GE.U32.AND P3, PT, R7, R6, PT ;  /* 0x000000060700a20c */ /* 0x000fe20003f66070 */
[----:B------:R-:W-:Y:S01]  /*2190*/  IMAD.MOV.U32 R6, RZ, RZ, 0x1ca00000 ;  /* 0x1ca00000ff067424 */ /* 0x000fe200078e00ff */
[----:B------:R-:W-:-:S04]  /*21a0*/  @!P0 LOP3.LUT R32, R17, 0x7ff00000, RZ, 0xc0, !PT ;  /* 0x7ff0000011208812 */ /* 0x000fc800078ec0ff */
[----:B------:R-:W-:-:S04]  /*21b0*/  @!P2 SEL R27, R6, 0x63400000, !P3 ;  /* 0x63400000061ba807 */ /* 0x000fc80005800000 */
[----:B------:R-:W-:-:S04]  /*21c0*/  @!P2 LOP3.LUT R28, R27, 0x80000000, R21, 0xf8, !PT ;  /* 0x800000001b1ca812 */ /* 0x000fc800078ef815 */
[----:B------:R-:W-:Y:S01]  /*21d0*/  @!P2 LOP3.LUT R29, R28, 0x100000, RZ, 0xfc, !PT ;  /* 0x001000001c1da812 */ /* 0x000fe200078efcff */
[----:B0-----:R-:W-:Y:S01]  /*21e0*/  DFMA R24, R22, -R16, 1 ;  /* 0x3ff000001618742b */ /* 0x001fe20000000810 */
[----:B------:R-:W-:-:S07]  /*21f0*/  @!P2 IMAD.MOV.U32 R28, RZ, RZ, RZ ;  /* 0x000000ffff1ca224 */ /* 0x000fce00078e00ff */
[----:B------:R-:W-:-:S08]  /*2200*/  DFMA R24, R24, R24, R24 ;  /* 0x000000181818722b */ /* 0x000fd00000000018 */
[----:B------:R-:W-:Y:S01]  /*2210*/  DFMA R24, R22, R24, R22 ;  /* 0x000000181618722b */ /* 0x000fe20000000016 */
[----:B------:R-:W-:Y:S01]  /*2220*/  SEL R23, R6, 0x63400000, !P1 ;  /* 0x6340000006177807 */ /* 0x000fe20004800000 */
[----:B------:R-:W-:-:S03]  /*2230*/  IMAD.MOV.U32 R22, RZ, RZ, R20 ;  /* 0x000000ffff167224 */ /* 0x000fc600078e0014 */
[----:B------:R-:W-:-:S03]  /*2240*/  LOP3.LUT R23, R23, 0x800fffff, R21, 0xf8, !PT ;  /* 0x800fffff17177812 */ /* 0x000fc600078ef815 */
[----:B------:R-:W-:-:S03]  /*2250*/  DFMA R26, R24, -R16, 1 ;  /* 0x3ff00000181a742b */ /* 0x000fc60000000810 */
[----:B------:R-:W-:-:S05]  /*2260*/  @!P2 DFMA R22, R22, 2, -R28 ;  /* 0x400000001616a82b */ /* 0x000fca000000081c */
[----:B------:R-:W-:-:S05]  /*2270*/  DFMA R26, R24, R26, R24 ;  /* 0x0000001a181a722b */ /* 0x000fca0000000018 */
[----:B------:R-:W-:-:S03]  /*2280*/  @!P2 LOP3.LUT R31, R23, 0x7ff00000, RZ, 0xc0, !PT ;  /* 0x7ff00000171fa812 */ /* 0x000fc600078ec0ff */
[----:B------:R-:W-:Y:S02]  /*2290*/  DMUL R24, R26, R22 ;  /* 0x000000161a187228 */ /* 0x000fe40000000000 */
[----:B------:R-:W-:-:S05]  /*22a0*/  VIADD R33, R31, 0xffffffff ;  /* 0xffffffff1f217836 */ /* 0x000fca0000000000 */
[----:B------:R-:W-:Y:S01]  /*22b0*/  ISETP.GT.U32.AND P0, PT, R33, 0x7feffffe, PT ;  /* 0x7feffffe2100780c */ /* 0x000fe20003f04070 */
[----:B------:R-:W-:Y:S01]  /*22c0*/  VIADD R33, R32, 0xffffffff ;  /* 0xffffffff20217836 */ /* 0x000fe20000000000 */
[----:B------:R-:W-:-:S04]  /*22d0*/  DFMA R28, R24, -R16, R22 ;  /* 0x80000010181c722b */ /* 0x000fc80000000016 */
[----:B------:R-:W-:-:S04]  /*22e0*/  ISETP.GT.U32.OR P0, PT, R33, 0x7feffffe, P0 ;  /* 0x7feffffe2100780c */ /* 0x000fc80000704470 */
[----:B------:R-:W-:-:S09]  /*22f0*/  DFMA R28, R26, R28, R24 ;  /* 0x0000001c1a1c722b */ /* 0x000fd20000000018 */
        /* <DEDUP_REMOVED lines=28> */
.L_x_51:
        /* <DEDUP_REMOVED lines=16> */
.L_x_54:
[----:B------:R-:W-:Y:S01]  /*25c0*/  LOP3.LUT R7, R19, 0x80000, RZ, 0xfc, !PT ;  /* 0x0008000013077812 */ /* 0x000fe200078efcff */
[----:B------:R-:W-:Y:S01]  /*25d0*/  IMAD.MOV.U32 R6, RZ, RZ, R18 ;  /* 0x000000ffff067224 */ /* 0x000fe200078e0012 */
[----:B------:R-:W-:Y:S06]  /*25e0*/  BRA `(.L_x_52) ;  /* 0x0000000000087947 */ /* 0x000fec0003800000 */
.L_x_53:
[----:B------:R-:W-:Y:S01]  /*25f0*/  LOP3.LUT R7, R21, 0x80000, RZ, 0xfc, !PT ;  /* 0x0008000015077812 */ /* 0x000fe200078efcff */
[----:B------:R-:W-:-:S07]  /*2600*/  IMAD.MOV.U32 R6, RZ, RZ, R20 ;  /* 0x000000ffff067224 */ /* 0x000fce00078e0014 */
.L_x_52:
[----:B------:R-:W-:Y:S05]  /*2610*/  BSYNC.RECONVERGENT B2 ;  /* 0x0000000000027941 */ /* 0x000fea0003800200 */
.L_x_50:
[----:B------:R-:W-:Y:S02]  /*2620*/  IMAD.MOV.U32 R31, RZ, RZ, 0x0 ;  /* 0x00000000ff1f7424 */ /* 0x000fe400078e00ff */
[----:B------:R-:W-:Y:S02]  /*2630*/  IMAD.MOV.U32 R16, RZ, RZ, R6 ;  /* 0x000000ffff107224 */ /* 0x000fe400078e0006 */
[----:B------:R-:W-:Y:S01]  /*2640*/  IMAD.MOV.U32 R17, RZ, RZ, R7 ;  /* 0x000000ffff117224 */ /* 0x000fe200078e0007 */
[----:B------:R-:W-:Y:S06]  /*2650*/  RET.REL.NODEC R30 `(_Z23calculateRowsTotalMediamiPdPmS_S_mmim) ;  /* 0xffffffd81e687950 */ /* 0x000fec0003c3ffff */
.L_x_55:
        /* <DEDUP_REMOVED lines=10> */
.L_x_58:


//--------------------- .nv.shared._Z12calculateMsrmimPdS_PmS_S_S_mmmim --------------------------
	.section	.nv.shared._Z12calculateMsrmimPdS_PmS_S_S_mmmim,"aw",@nobits
	.sectionflags	@""
	.align	8
.nv.shared._Z12calculateMsrmimPdS_PmS_S_S_mmmim:
	.zero		1048


//--------------------- .nv.shared.reserved.0     --------------------------
	.section	.nv.shared.reserved.0,"aw",@nobits
	.weak		__nv_reservedSMEM_offset_0_alias
	.size		__nv_reservedSMEM_offset_0_alias, 0, 64
	.other		__nv_reservedSMEM_offset_0_alias,@"STO_CUDA_RESERVED_SHARED STV_DEFAULT"
__nv_reservedSMEM_offset_0_alias:
	.zero		0
	.zero		64


//--------------------- .nv.shared._Z18calculateColsMediamimPdPmS_mmim --------------------------
	.section	.nv.shared._Z18calculateColsMediamimPdPmS_mmim,"aw",@nobits
	.sectionflags	@""
	.align	8
.nv.shared._Z18calculateColsMediamimPdPmS_mmim:
	.zero		1040


//--------------------- .nv.shared._Z23calculateRowsTotalMediamiPdPmS_S_mmim --------------------------
	.section	.nv.shared._Z23calculateRowsTotalMediamiPdPmS_S_mmim,"aw",@nobits
	.sectionflags	@""
	.align	8
.nv.shared._Z23calculateRowsTotalMediamiPdPmS_S_mmim:
	.zero		1048


//--------------------- .nv.constant0._Z12calculateMsrmimPdS_PmS_S_S_mmmim --------------------------
	.section	.nv.constant0._Z12calculateMsrmimPdS_PmS_S_S_mmmim,"a",@progbits
	.sectionflags	@""
	.align	4
.nv.constant0._Z12calculateMsrmimPdS_PmS_S_S_mmmim:
	.zero		1008


//--------------------- .nv.constant0._Z18calculateColsMediamimPdPmS_mmim --------------------------
	.section	.nv.constant0._Z18calculateColsMediamimPdPmS_mmim,"a",@progbits
	.sectionflags	@""
	.align	4
.nv.constant0._Z18calculateColsMediamimPdPmS_mmim:
	.zero		976


//--------------------- .nv.constant0._Z23calculateRowsTotalMediamiPdPmS_S_mmim --------------------------
	.section	.nv.constant0._Z23calculateRowsTotalMediamiPdPmS_S_mmim,"a",@progbits
	.sectionflags	@""
	.align	4
.nv.constant0._Z23calculateRowsTotalMediamiPdPmS_S_mmim:
	.zero		976


//--------------------- SYMBOLS --------------------------

	.type		.nv.reservedSmem.offset0,@object
	.size		.nv.reservedSmem.offset0,0x4
	.type		.nv.reservedSmem.cap,@object
	.size		.nv.reservedSmem.cap,0x4
